	.target	sm_90a

	.elftype	@"ET_EXEC"


//--------------------- .note.nv.tkinfo           --------------------------
	.section	.note.nv.tkinfo,"",@"SHT_NOTE"
	.sectionflags	@"SHF_NOTE_NV_TKINFO"
	.tkinfo
        /*0018*/ 	.word	0x00000002
        /*0030*/ 	.string	""
        /*0030*/ 	.string	"ptxas"
        /*0030*/ 	.string	"Cuda compilation tools, release 13.0, V13.0.88"
        /*0030*/ 	.string	"Build cuda_13.0.r13.0/compiler.36424714_0"
        /*0030*/ 	.string	"-arch sm_90a -m 64 "



//--------------------- .note.nv.cuinfo           --------------------------
	.section	.note.nv.cuinfo,"",@"SHT_NOTE"
	.sectionflags	@"SHF_NOTE_NV_CUINFO"
        /*0018*/ 	.short	0x0002
        /*001a*/ 	.short	0x005a
        /*001c*/ 	.short	0x0082
	.zero		2


//--------------------- .nv.info                  --------------------------
	.section	.nv.info,"",@"SHT_CUDA_INFO"
	.align	4


	//----- nvinfo : EIATTR_REGCOUNT
	.align		4
        /*0000*/ 	.byte	0x04, 0x2f
        /*0002*/ 	.short	(.L_15 - .L_14)
	.align		4
.L_14:
        /*0004*/ 	.word	index@(_ZN7cutlass13device_kernelINS_4gemm6kernel13GemmUniversalIN4cute5tupleIJiiiiEEENS1_10collective13CollectiveMmaINS1_34MainloopSm90TmaGmmaWarpSpecializedILi12ENS5_IJNS4_1CILi1EEESB_SB_EEENS1_35KernelTmaWarpSpecializedCooperativeEEENS5_IJNSA_ILi256EEENSA_ILi32EEESG_EEENS_6half_tENS5_IJlSB_lEEESI_SJ_NS4_8TiledMMAINS4_8MMA_AtomIJNS4_4SM904GMMA25MMA_64x32x16_F32F16F16_SSILNSN_5MajorE0ELSP_0ELNSN_7ScaleInE1ELSQ_1EEEEEENS4_6LayoutINS5_IJNSA_ILi2EEESB_SB_EEENS5_IJSB_NSA_ILi0EEESW_EEEEENS5_IJNS4_10UnderscoreESZ_SZ_EEEEENS4_13SM90_TMA_LOADENS4_14ComposedLayoutINS4_7SwizzleILi2ELi4ELi3EEENS4_18smem_ptr_flag_bitsILi16EEENST_INS5_IJNSA_ILi8EEESG_EEENS5_IJSG_SB_EEEEEEEvNS4_8identityES12_S1C_vS1D_EENS_8epilogue10collective6detail29Sm90TmaWarpSpecializedAdapterINS1G_15DefaultEpilogueISI_SJ_SJ_NS1F_6thread17LinearCombinationISI_Li1EffLNS1K_9ScaleType4KindE0ELNS_15FloatRoundStyleE2ESI_EENS1_15EpilogueDefaultEEEEEvvEEEEvNT_6ParamsE)
        /*0008*/ 	.word	0x000000a8


	//----- nvinfo : EIATTR_FRAME_SIZE
	.align		4
.L_15:
        /*000c*/ 	.byte	0x04, 0x11
        /*000e*/ 	.short	(.L_17 - .L_16)
	.align		4
.L_16:
        /*0010*/ 	.word	index@(_ZN7cutlass13device_kernelINS_4gemm6kernel13GemmUniversalIN4cute5tupleIJiiiiEEENS1_10collective13CollectiveMmaINS1_34MainloopSm90TmaGmmaWarpSpecializedILi12ENS5_IJNS4_1CILi1EEESB_SB_EEENS1_35KernelTmaWarpSpecializedCooperativeEEENS5_IJNSA_ILi256EEENSA_ILi32EEESG_EEENS_6half_tENS5_IJlSB_lEEESI_SJ_NS4_8TiledMMAINS4_8MMA_AtomIJNS4_4SM904GMMA25MMA_64x32x16_F32F16F16_SSILNSN_5MajorE0ELSP_0ELNSN_7ScaleInE1ELSQ_1EEEEEENS4_6LayoutINS5_IJNSA_ILi2EEESB_SB_EEENS5_IJSB_NSA_ILi0EEESW_EEEEENS5_IJNS4_10UnderscoreESZ_SZ_EEEEENS4_13SM90_TMA_LOADENS4_14ComposedLayoutINS4_7SwizzleILi2ELi4ELi3EEENS4_18smem_ptr_flag_bitsILi16EEENST_INS5_IJNSA_ILi8EEESG_EEENS5_IJSG_SB_EEEEEEEvNS4_8identityES12_S1C_vS1D_EENS_8epilogue10collective6detail29Sm90TmaWarpSpecializedAdapterINS1G_15DefaultEpilogueISI_SJ_SJ_NS1F_6thread17LinearCombinationISI_Li1EffLNS1K_9ScaleType4KindE0ELNS_15FloatRoundStyleE2ESI_EENS1_15EpilogueDefaultEEEEEvvEEEEvNT_6ParamsE)
        /*0014*/ 	.word	0x00000000


	//----- nvinfo : EIATTR_MIN_STACK_SIZE
	.align		4
.L_17:
        /*0018*/ 	.byte	0x04, 0x12
        /*001a*/ 	.short	(.L_19 - .L_18)
	.align		4
.L_18:
        /*001c*/ 	.word	index@(_ZN7cutlass13device_kernelINS_4gemm6kernel13GemmUniversalIN4cute5tupleIJiiiiEEENS1_10collective13CollectiveMmaINS1_34MainloopSm90TmaGmmaWarpSpecializedILi12ENS5_IJNS4_1CILi1EEESB_SB_EEENS1_35KernelTmaWarpSpecializedCooperativeEEENS5_IJNSA_ILi256EEENSA_ILi32EEESG_EEENS_6half_tENS5_IJlSB_lEEESI_SJ_NS4_8TiledMMAINS4_8MMA_AtomIJNS4_4SM904GMMA25MMA_64x32x16_F32F16F16_SSILNSN_5MajorE0ELSP_0ELNSN_7ScaleInE1ELSQ_1EEEEEENS4_6LayoutINS5_IJNSA_ILi2EEESB_SB_EEENS5_IJSB_NSA_ILi0EEESW_EEEEENS5_IJNS4_10UnderscoreESZ_SZ_EEEEENS4_13SM90_TMA_LOADENS4_14ComposedLayoutINS4_7SwizzleILi2ELi4ELi3EEENS4_18smem_ptr_flag_bitsILi16EEENST_INS5_IJNSA_ILi8EEESG_EEENS5_IJSG_SB_EEEEEEEvNS4_8identityES12_S1C_vS1D_EENS_8epilogue10collective6detail29Sm90TmaWarpSpecializedAdapterINS1G_15DefaultEpilogueISI_SJ_SJ_NS1F_6thread17LinearCombinationISI_Li1EffLNS1K_9ScaleType4KindE0ELNS_15FloatRoundStyleE2ESI_EENS1_15EpilogueDefaultEEEEEvvEEEEvNT_6ParamsE)
        /*0020*/ 	.word	0x00000000
.L_19:


//--------------------- .nv.compat                --------------------------
	.section	.nv.compat,"",@"SHT_CUDA_COMPAT_INFO"
	.align	4
        /*0000*/ 	.byte	0x02, 0x09, 0x01, 0x00, 0x02, 0x02, 0x04, 0x00, 0x02, 0x05, 0x05, 0x00, 0x03, 0x07, 0x01, 0x01
        /*0010*/ 	.byte	0x02, 0x03, 0x01, 0x00, 0x02, 0x06, 0x01, 0x00, 0x04, 0x0b, 0x08, 0x00, 0x00, 0x00, 0x00, 0x00
        /*0020*/ 	.byte	0x00, 0x00, 0x00, 0x00


//--------------------- .nv.info._ZN7cutlass13device_kernelINS_4gemm6kernel13GemmUniversalIN4cute5tupleIJiiiiEEENS1_10collective13CollectiveMmaINS1_34MainloopSm90TmaGmmaWarpSpecializedILi12ENS5_IJNS4_1CILi1EEESB_SB_EEENS1_35KernelTmaWarpSpecializedCooperativeEEENS5_IJNSA_ILi256EEENSA_ILi32EEESG_EEENS_6half_tENS5_IJlSB_lEEESI_SJ_NS4_8TiledMMAINS4_8MMA_AtomIJNS4_4SM904GMMA25MMA_64x32x16_F32F16F16_SSILNSN_5MajorE0ELSP_0ELNSN_7ScaleInE1ELSQ_1EEEEEENS4_6LayoutINS5_IJNSA_ILi2EEESB_SB_EEENS5_IJSB_NSA_ILi0EEESW_EEEEENS5_IJNS4_10UnderscoreESZ_SZ_EEEEENS4_13SM90_TMA_LOADENS4_14ComposedLayoutINS4_7SwizzleILi2ELi4ELi3EEENS4_18smem_ptr_flag_bitsILi16EEENST_INS5_IJNSA_ILi8EEESG_EEENS5_IJSG_SB_EEEEEEEvNS4_8identityES12_S1C_vS1D_EENS_8epilogue10collective6detail29Sm90TmaWarpSpecializedAdapterINS1G_15DefaultEpilogueISI_SJ_SJ_NS1F_6thread17LinearCombinationISI_Li1EffLNS1K_9ScaleType4KindE0ELNS_15FloatRoundStyleE2ESI_EENS1_15EpilogueDefaultEEEEEvvEEEEvNT_6ParamsE --------------------------
	.section	.nv.info._ZN7cutlass13device_kernelINS_4gemm6kernel13GemmUniversalIN4cute5tupleIJiiiiEEENS1_10collective13CollectiveMmaINS1_34MainloopSm90TmaGmmaWarpSpecializedILi12ENS5_IJNS4_1CILi1EEESB_SB_EEENS1_35KernelTmaWarpSpecializedCooperativeEEENS5_IJNSA_ILi256EEENSA_ILi32EEESG_EEENS_6half_tENS5_IJlSB_lEEESI_SJ_NS4_8TiledMMAINS4_8MMA_AtomIJNS4_4SM904GMMA25MMA_64x32x16_F32F16F16_SSILNSN_5MajorE0ELSP_0ELNSN_7ScaleInE1ELSQ_1EEEEEENS4_6LayoutINS5_IJNSA_ILi2EEESB_SB_EEENS5_IJSB_NSA_ILi0EEESW_EEEEENS5_IJNS4_10UnderscoreESZ_SZ_EEEEENS4_13SM90_TMA_LOADENS4_14ComposedLayoutINS4_7SwizzleILi2ELi4ELi3EEENS4_18smem_ptr_flag_bitsILi16EEENST_INS5_IJNSA_ILi8EEESG_EEENS5_IJSG_SB_EEEEEEEvNS4_8identityES12_S1C_vS1D_EENS_8epilogue10collective6detail29Sm90TmaWarpSpecializedAdapterINS1G_15DefaultEpilogueISI_SJ_SJ_NS1F_6thread17LinearCombinationISI_Li1EffLNS1K_9ScaleType4KindE0ELNS_15FloatRoundStyleE2ESI_EENS1_15EpilogueDefaultEEEEEvvEEEEvNT_6ParamsE,"",@"SHT_CUDA_INFO"
	.sectionflags	@""
	.align	4


	//----- nvinfo : EIATTR_CUDA_API_VERSION
	.align		4
        /*0000*/ 	.byte	0x04, 0x37
        /*0002*/ 	.short	(.L_21 - .L_20)
.L_20:
        /*0004*/ 	.word	0x00000082


	//----- nvinfo : EIATTR_KPARAM_INFO
	.align		4
.L_21:
        /*0008*/ 	.byte	0x04, 0x17
        /*000a*/ 	.short	(.L_23 - .L_22)
.L_22:
        /*000c*/ 	.word	0x00000000
        /*0010*/ 	.short	0x0000
        /*0012*/ 	.short	0x0070
        /*0014*/ 	.byte	0x00, 0xf0, 0x01, 0x10


	//----- nvinfo : EIATTR_SPARSE_MMA_MASK
	.align		4
.L_23:
        /*0018*/ 	.byte	0x03, 0x50
        /*001a*/ 	.short	0x0000


	//----- nvinfo : EIATTR_MAXREG_COUNT
	.align		4
        /*001c*/ 	.byte	0x03, 0x1b
        /*001e*/ 	.short	0x00a8


	//----- nvinfo : EIATTR_NUM_BARRIERS
	.align		4
        /*0020*/ 	.byte	0x02, 0x4c
        /*0022*/ 	.byte	0x01
	.zero		1


	//----- nvinfo : EIATTR_EXTERNS
	.align		4
        /*0024*/ 	.byte	0x04, 0x0f
        /*0026*/ 	.short	(.L_25 - .L_24)


	//   ....[0]....
	.align		4
.L_24:
        /*0028*/ 	.word	index@(__assertfail)


	//----- nvinfo : EIATTR_MERCURY_ISA_VERSION
	.align		4
.L_25:
        /*002c*/ 	.byte	0x03, 0x5f
        /*002e*/ 	.short	0x0101


	//----- nvinfo : EIATTR_INT_WARP_WIDE_INSTR_OFFSETS
	.align		4
        /*0030*/ 	.byte	0x04, 0x31
        /*0032*/ 	.short	(.L_27 - .L_26)


	//   ....[0]....
.L_26:
        /*0034*/ 	.word	0x00000520


	//   ....[1]....
        /*0038*/ 	.word	0x00000530


	//   ....[2]....
        /*003c*/ 	.word	0x000005f0


	//----- nvinfo : EIATTR_COOP_GROUP_MASK_REGIDS
	.align		4
.L_27:
        /*0040*/ 	.byte	0x04, 0x29
        /*0042*/ 	.short	(.L_29 - .L_28)


	//   ....[0]....
.L_28:
        /*0044*/ 	.word	0xffffffff


	//   ....[1]....
        /*0048*/ 	.word	0xffffffff


	//   ....[2]....
        /*004c*/ 	.word	0xffffffff


	//   ....[3]....
        /*0050*/ 	.word	0xffffffff


	//   ....[4]....
        /*0054*/ 	.word	0xffffffff


	//----- nvinfo : EIATTR_COOP_GROUP_INSTR_OFFSETS
	.align		4
.L_29:
        /*0058*/ 	.byte	0x04, 0x28
        /*005a*/ 	.short	(.L_31 - .L_30)


	//   ....[0]....
.L_30:
        /*005c*/ 	.word	0x00000060


	//   ....[1]....
        /*0060*/ 	.word	0x00000070


	//   ....[2]....
        /*0064*/ 	.word	0x00000130


	//   ....[3]....
        /*0068*/ 	.word	0x000003f0


	//   ....[4]....
        /*006c*/ 	.word	0x00001320


	//----- nvinfo : EIATTR_REG_RECONFIG
	.align		4
.L_31:
        /*0070*/ 	.byte	0x01, 0x54
	.zero		2


	//----- nvinfo : EIATTR_SYSCALL_OFFSETS
	.align		4
        /*0074*/ 	.byte	0x04, 0x46
        /*0076*/ 	.short	(.L_33 - .L_32)


	//   ....[0]....
.L_32:
        /*0078*/ 	.word	0x00001510


	//----- nvinfo : EIATTR_MBARRIER_INSTR_OFFSETS
	.align		4
.L_33:
        /*007c*/ 	.byte	0x04, 0x39
        /*007e*/ 	.short	(.L_35 - .L_34)


	//   ....[0]....
.L_34:
        /*0080*/ 	.word	0x00000250
        /*0084*/ 	.word	0x000000ff
        /*0088*/ 	.word	0x00000000
        /*008c*/ 	.short	0x0100
        /*008e*/ 	.byte	0x08
	.zero		1


	//   ....[1]....
        /*0090*/ 	.word	0x00000260
        /*0094*/ 	.word	0x000000ff
        /*0098*/ 	.word	0x00000060
        /*009c*/ 	.short	0x0100
        /*009e*/ 	.byte	0x08
	.zero		1


	//   ....[2]....
        /*00a0*/ 	.word	0x00000270
        /*00a4*/ 	.word	0x000000ff
        /*00a8*/ 	.word	0x00000008
        /*00ac*/ 	.short	0x0100
        /*00ae*/ 	.byte	0x08
	.zero		1


	//   ....[3]....
        /*00b0*/ 	.word	0x00000280
        /*00b4*/ 	.word	0x000000ff
        /*00b8*/ 	.word	0x00000068
        /*00bc*/ 	.short	0x0100
        /*00be*/ 	.byte	0x08
	.zero		1


	//   ....[4]....
        /*00c0*/ 	.word	0x00000290
        /*00c4*/ 	.word	0x000000ff
        /*00c8*/ 	.word	0x00000010
        /*00cc*/ 	.short	0x0100
        /*00ce*/ 	.byte	0x08
	.zero		1


	//   ....[5]....
        /*00d0*/ 	.word	0x000002a0
        /*00d4*/ 	.word	0x000000ff
        /*00d8*/ 	.word	0x00000070
        /*00dc*/ 	.short	0x0100
        /*00de*/ 	.byte	0x08
	.zero		1


	//   ....[6]....
        /*00e0*/ 	.word	0x000002b0
        /*00e4*/ 	.word	0x000000ff
        /*00e8*/ 	.word	0x00000018
        /*00ec*/ 	.short	0x0100
        /*00ee*/ 	.byte	0x08
	.zero		1


	//   ....[7]....
        /*00f0*/ 	.word	0x000002c0
        /*00f4*/ 	.word	0x000000ff
        /*00f8*/ 	.word	0x00000078
        /*00fc*/ 	.short	0x0100
        /*00fe*/ 	.byte	0x08
	.zero		1


	//   ....[8]....
        /*0100*/ 	.word	0x000002d0
        /*0104*/ 	.word	0x000000ff
        /*0108*/ 	.word	0x00000020
        /*010c*/ 	.short	0x0100
        /*010e*/ 	.byte	0x08
	.zero		1


	//   ....[9]....
        /*0110*/ 	.word	0x000002e0
        /*0114*/ 	.word	0x000000ff
        /*0118*/ 	.word	0x00000080
        /*011c*/ 	.short	0x0100
        /*011e*/ 	.byte	0x08
	.zero		1


	//   ....[10]....
        /*0120*/ 	.word	0x000002f0
        /*0124*/ 	.word	0x000000ff
        /*0128*/ 	.word	0x00000028
        /*012c*/ 	.short	0x0100
        /*012e*/ 	.byte	0x08
	.zero		1


	//   ....[11]....
        /*0130*/ 	.word	0x00000300
        /*0134*/ 	.word	0x000000ff
        /*0138*/ 	.word	0x00000088
        /*013c*/ 	.short	0x0100
        /*013e*/ 	.byte	0x08
	.zero		1


	//   ....[12]....
        /*0140*/ 	.word	0x00000310
        /*0144*/ 	.word	0x000000ff
        /*0148*/ 	.word	0x00000030
        /*014c*/ 	.short	0x0100
        /*014e*/ 	.byte	0x08
	.zero		1


	//   ....[13]....
        /*0150*/ 	.word	0x00000320
        /*0154*/ 	.word	0x000000ff
        /*0158*/ 	.word	0x00000090
        /*015c*/ 	.short	0x0100
        /*015e*/ 	.byte	0x08
	.zero		1


	//   ....[14]....
        /*0160*/ 	.word	0x00000330
        /*0164*/ 	.word	0x000000ff
        /*0168*/ 	.word	0x00000038
        /*016c*/ 	.short	0x0100
        /*016e*/ 	.byte	0x08
	.zero		1


	//   ....[15]....
        /*0170*/ 	.word	0x00000340
        /*0174*/ 	.word	0x000000ff
        /*0178*/ 	.word	0x00000098
        /*017c*/ 	.short	0x0100
        /*017e*/ 	.byte	0x08
	.zero		1


	//   ....[16]....
        /*0180*/ 	.word	0x00000350
        /*0184*/ 	.word	0x000000ff
        /*0188*/ 	.word	0x00000040
        /*018c*/ 	.short	0x0100
        /*018e*/ 	.byte	0x08
	.zero		1


	//   ....[17]....
        /*0190*/ 	.word	0x00000360
        /*0194*/ 	.word	0x000000ff
        /*0198*/ 	.word	0x000000a0
        /*019c*/ 	.short	0x0100
        /*019e*/ 	.byte	0x08
	.zero		1


	//   ....[18]....
        /*01a0*/ 	.word	0x00000370
        /*01a4*/ 	.word	0x000000ff
        /*01a8*/ 	.word	0x00000048
        /*01ac*/ 	.short	0x0100
        /*01ae*/ 	.byte	0x08
	.zero		1


	//   ....[19]....
        /*01b0*/ 	.word	0x00000380
        /*01b4*/ 	.word	0x000000ff
        /*01b8*/ 	.word	0x000000a8
        /*01bc*/ 	.short	0x0100
        /*01be*/ 	.byte	0x08
	.zero		1


	//   ....[20]....
        /*01c0*/ 	.word	0x00000390
        /*01c4*/ 	.word	0x000000ff
        /*01c8*/ 	.word	0x00000050
        /*01cc*/ 	.short	0x0100
        /*01ce*/ 	.byte	0x08
	.zero		1


	//   ....[21]....
        /*01d0*/ 	.word	0x000003a0
        /*01d4*/ 	.word	0x000000ff
        /*01d8*/ 	.word	0x000000b0
        /*01dc*/ 	.short	0x0100
        /*01de*/ 	.byte	0x08
	.zero		1


	//   ....[22]....
        /*01e0*/ 	.word	0x000003b0
        /*01e4*/ 	.word	0x000000ff
        /*01e8*/ 	.word	0x00000058
        /*01ec*/ 	.short	0x0100
        /*01ee*/ 	.byte	0x08
	.zero		1


	//   ....[23]....
        /*01f0*/ 	.word	0x000003c0
        /*01f4*/ 	.word	0x000000ff
        /*01f8*/ 	.word	0x000000b8
        /*01fc*/ 	.short	0x0100
        /*01fe*/ 	.byte	0x08
	.zero		1


	//   ....[24]....
        /*0200*/ 	.word	0x00000670
        /*0204*/ 	.word	0x000000ff
        /*0208*/ 	.word	0x000000d0
        /*020c*/ 	.short	0x0100
        /*020e*/ 	.byte	0x08
	.zero		1


	//   ....[25]....
        /*0210*/ 	.word	0x000006f0
        /*0214*/ 	.word	0x000000ff
        /*0218*/ 	.word	0x000000d8
        /*021c*/ 	.short	0x0100
        /*021e*/ 	.byte	0x08
	.zero		1


	//   ....[26]....
        /*0220*/ 	.word	0x00001590
        /*0224*/ 	.word	0x00000003
        /*0228*/ 	.word	0x00000000
        /*022c*/ 	.short	0x010a
        /*022e*/ 	.byte	0x3f
	.zero		1


	//   ....[27]....
        /*0230*/ 	.word	0x000015f0
        /*0234*/ 	.word	0x00000003
        /*0238*/ 	.word	0x00000000
        /*023c*/ 	.short	0x010a
        /*023e*/ 	.byte	0x3f
	.zero		1


	//   ....[28]....
        /*0240*/ 	.word	0x00001920
        /*0244*/ 	.word	0x000000ff
        /*0248*/ 	.word	0x00000000
        /*024c*/ 	.short	0x010a
        /*024e*/ 	.byte	0x04
	.zero		1


	//   ....[29]....
        /*0250*/ 	.word	0x00001960
        /*0254*/ 	.word	0x000000ff
        /*0258*/ 	.word	0x00000000
        /*025c*/ 	.short	0x010a
        /*025e*/ 	.byte	0x04
	.zero		1


	//   ....[30]....
        /*0260*/ 	.word	0x00001ba0
        /*0264*/ 	.word	0x000000ff
        /*0268*/ 	.word	0x00000000
        /*026c*/ 	.short	0x0101
        /*026e*/ 	.byte	0x04
	.zero		1


	//   ....[31]....
        /*0270*/ 	.word	0x00001d80
        /*0274*/ 	.word	0x000000ff
        /*0278*/ 	.word	0x00000000
        /*027c*/ 	.short	0x0101
        /*027e*/ 	.byte	0x06
	.zero		1


	//   ....[32]....
        /*0280*/ 	.word	0x000053c0
        /*0284*/ 	.word	0x0000000e
        /*0288*/ 	.word	0x00000060
        /*028c*/ 	.short	0x010a
        /*028e*/ 	.byte	0x3f
	.zero		1


	//   ....[33]....
        /*0290*/ 	.word	0x00005750
        /*0294*/ 	.word	0x00000006
        /*0298*/ 	.word	0x000000d8
        /*029c*/ 	.short	0x0101
        /*029e*/ 	.byte	0x3f
	.zero		1


	//   ....[34]....
        /*02a0*/ 	.word	0x00005e70
        /*02a4*/ 	.word	0x00000007
        /*02a8*/ 	.word	0x00000000
        /*02ac*/ 	.short	0x010a
        /*02ae*/ 	.byte	0x3f
	.zero		1


	//   ....[35]....
        /*02b0*/ 	.word	0x00005ef0
        /*02b4*/ 	.word	0x00000009
        /*02b8*/ 	.word	0x00000000
        /*02bc*/ 	.short	0x010a
        /*02be*/ 	.byte	0x3f
	.zero		1


	//   ....[36]....
        /*02c0*/ 	.word	0x00005f80
        /*02c4*/ 	.word	0x00000006
        /*02c8*/ 	.word	0x00000000
        /*02cc*/ 	.short	0x010a
        /*02ce*/ 	.byte	0x3f
	.zero		1


	//   ....[37]....
        /*02d0*/ 	.word	0x00006010
        /*02d4*/ 	.word	0x00000009
        /*02d8*/ 	.word	0x00000000
        /*02dc*/ 	.short	0x010a
        /*02de*/ 	.byte	0x3f
	.zero		1


	//   ....[38]....
        /*02e0*/ 	.word	0x000060a0
        /*02e4*/ 	.word	0x00000006
        /*02e8*/ 	.word	0x00000000
        /*02ec*/ 	.short	0x010a
        /*02ee*/ 	.byte	0x3f
	.zero		1


	//   ....[39]....
        /*02f0*/ 	.word	0x00006130
        /*02f4*/ 	.word	0x00000009
        /*02f8*/ 	.word	0x00000000
        /*02fc*/ 	.short	0x010a
        /*02fe*/ 	.byte	0x3f
	.zero		1


	//   ....[40]....
        /*0300*/ 	.word	0x000061c0
        /*0304*/ 	.word	0x00000006
        /*0308*/ 	.word	0x00000000
        /*030c*/ 	.short	0x010a
        /*030e*/ 	.byte	0x3f
	.zero		1


	//   ....[41]....
        /*0310*/ 	.word	0x00006250
        /*0314*/ 	.word	0x00000009
        /*0318*/ 	.word	0x00000000
        /*031c*/ 	.short	0x010a
        /*031e*/ 	.byte	0x3f
	.zero		1


	//   ....[42]....
        /*0320*/ 	.word	0x000062e0
        /*0324*/ 	.word	0x00000006
        /*0328*/ 	.word	0x00000000
        /*032c*/ 	.short	0x010a
        /*032e*/ 	.byte	0x3f
	.zero		1


	//   ....[43]....
        /*0330*/ 	.word	0x00006370
        /*0334*/ 	.word	0x00000009
        /*0338*/ 	.word	0x00000000
        /*033c*/ 	.short	0x010a
        /*033e*/ 	.byte	0x3f
	.zero		1


	//   ....[44]....
        /*0340*/ 	.word	0x00006400
        /*0344*/ 	.word	0x00000006
        /*0348*/ 	.word	0x00000000
        /*034c*/ 	.short	0x010a
        /*034e*/ 	.byte	0x3f
	.zero		1


	//   ....[45]....
        /*0350*/ 	.word	0x00006490
        /*0354*/ 	.word	0x00000003
        /*0358*/ 	.word	0x00000000
        /*035c*/ 	.short	0x010a
        /*035e*/ 	.byte	0x3f
	.zero		1


	//   ....[46]....
        /*0360*/ 	.word	0x000064f0
        /*0364*/ 	.word	0x00000003
        /*0368*/ 	.word	0x00000000
        /*036c*/ 	.short	0x010a
        /*036e*/ 	.byte	0x3f
	.zero		1


	//   ....[47]....
        /*0370*/ 	.word	0x00006550
        /*0374*/ 	.word	0x00000004
        /*0378*/ 	.word	0x00000000
        /*037c*/ 	.short	0x010a
        /*037e*/ 	.byte	0x3f
	.zero		1


	//   ....[48]....
        /*0380*/ 	.word	0x00006620
        /*0384*/ 	.word	0x0000000e
        /*0388*/ 	.word	0x00000060
        /*038c*/ 	.short	0x010a
        /*038e*/ 	.byte	0x3f
	.zero		1


	//   ....[49]....
        /*0390*/ 	.word	0x000066f0
        /*0394*/ 	.word	0x00000007
        /*0398*/ 	.word	0x00000000
        /*039c*/ 	.short	0x010a
        /*039e*/ 	.byte	0x3f
	.zero		1


	//   ....[50]....
        /*03a0*/ 	.word	0x00006740
        /*03a4*/ 	.word	0x00000009
        /*03a8*/ 	.word	0x00000000
        /*03ac*/ 	.short	0x010a
        /*03ae*/ 	.byte	0x3f
	.zero		1


	//   ....[51]....
        /*03b0*/ 	.word	0x00006790
        /*03b4*/ 	.word	0x00000006
        /*03b8*/ 	.word	0x00000000
        /*03bc*/ 	.short	0x010a
        /*03be*/ 	.byte	0x3f
	.zero		1


	//   ....[52]....
        /*03c0*/ 	.word	0x000067e0
        /*03c4*/ 	.word	0x00000009
        /*03c8*/ 	.word	0x00000000
        /*03cc*/ 	.short	0x010a
        /*03ce*/ 	.byte	0x3f
	.zero		1


	//   ....[53]....
        /*03d0*/ 	.word	0x00006830
        /*03d4*/ 	.word	0x00000006
        /*03d8*/ 	.word	0x00000000
        /*03dc*/ 	.short	0x010a
        /*03de*/ 	.byte	0x3f
	.zero		1


	//   ....[54]....
        /*03e0*/ 	.word	0x00006880
        /*03e4*/ 	.word	0x00000009
        /*03e8*/ 	.word	0x00000000
        /*03ec*/ 	.short	0x010a
        /*03ee*/ 	.byte	0x3f
	.zero		1


	//   ....[55]....
        /*03f0*/ 	.word	0x000068d0
        /*03f4*/ 	.word	0x00000006
        /*03f8*/ 	.word	0x00000000
        /*03fc*/ 	.short	0x010a
        /*03fe*/ 	.byte	0x3f
	.zero		1


	//   ....[56]....
        /*0400*/ 	.word	0x00006920
        /*0404*/ 	.word	0x00000009
        /*0408*/ 	.word	0x00000000
        /*040c*/ 	.short	0x010a
        /*040e*/ 	.byte	0x3f
	.zero		1


	//   ....[57]....
        /*0410*/ 	.word	0x00006970
        /*0414*/ 	.word	0x00000006
        /*0418*/ 	.word	0x00000000
        /*041c*/ 	.short	0x010a
        /*041e*/ 	.byte	0x3f
	.zero		1


	//   ....[58]....
        /*0420*/ 	.word	0x000069c0
        /*0424*/ 	.word	0x00000009
        /*0428*/ 	.word	0x00000000
        /*042c*/ 	.short	0x010a
        /*042e*/ 	.byte	0x3f
	.zero		1


	//   ....[59]....
        /*0430*/ 	.word	0x00006a10
        /*0434*/ 	.word	0x00000006
        /*0438*/ 	.word	0x00000000
        /*043c*/ 	.short	0x010a
        /*043e*/ 	.byte	0x3f
	.zero		1


	//----- nvinfo : EIATTR_NUM_MBARRIERS
	.align		4
.L_35:
        /*0440*/ 	.byte	0x03, 0x38
        /*0442*/ 	.short	0x001a


	//----- nvinfo : EIATTR_EXIT_INSTR_OFFSETS
	.align		4
        /*0444*/ 	.byte	0x04, 0x1c
        /*0446*/ 	.short	(.L_37 - .L_36)


	//   ....[0]....
.L_36:
        /*0448*/ 	.word	0x00000790


	//   ....[1]....
        /*044c*/ 	.word	0x00001060


	//   ....[2]....
        /*0450*/ 	.word	0x00004aa0


	//   ....[3]....
        /*0454*/ 	.word	0x000050d0


	//   ....[4]....
        /*0458*/ 	.word	0x000064e0


	//----- nvinfo : EIATTR_MAX_THREADS
	.align		4
.L_37:
        /*045c*/ 	.byte	0x04, 0x05
        /*045e*/ 	.short	(.L_39 - .L_38)
.L_38:
        /*0460*/ 	.word	0x00000180
        /*0464*/ 	.word	0x00000001
        /*0468*/ 	.word	0x00000001


	//----- nvinfo : EIATTR_CRS_STACK_SIZE
	.align		4
.L_39:
        /*046c*/ 	.byte	0x04, 0x1e
        /*046e*/ 	.short	(.L_41 - .L_40)
.L_40:
        /*0470*/ 	.word	0x00000000


	//----- nvinfo : EIATTR_CBANK_PARAM_SIZE
	.align		4
.L_41:
        /*0474*/ 	.byte	0x03, 0x19
        /*0476*/ 	.short	0x0470


	//----- nvinfo : EIATTR_PARAM_CBANK
	.align		4
        /*0478*/ 	.byte	0x04, 0x0a
        /*047a*/ 	.short	(.L_43 - .L_42)
	.align		4
.L_42:
        /*047c*/ 	.word	index@(.nv.constant0._ZN7cutlass13device_kernelINS_4gemm6kernel13GemmUniversalIN4cute5tupleIJiiiiEEENS1_10collective13CollectiveMmaINS1_34MainloopSm90TmaGmmaWarpSpecializedILi12ENS5_IJNS4_1CILi1EEESB_SB_EEENS1_35KernelTmaWarpSpecializedCooperativeEEENS5_IJNSA_ILi256EEENSA_ILi32EEESG_EEENS_6half_tENS5_IJlSB_lEEESI_SJ_NS4_8TiledMMAINS4_8MMA_AtomIJNS4_4SM904GMMA25MMA_64x32x16_F32F16F16_SSILNSN_5MajorE0ELSP_0ELNSN_7ScaleInE1ELSQ_1EEEEEENS4_6LayoutINS5_IJNSA_ILi2EEESB_SB_EEENS5_IJSB_NSA_ILi0EEESW_EEEEENS5_IJNS4_10UnderscoreESZ_SZ_EEEEENS4_13SM90_TMA_LOADENS4_14ComposedLayoutINS4_7SwizzleILi2ELi4ELi3EEENS4_18smem_ptr_flag_bitsILi16EEENST_INS5_IJNSA_ILi8EEESG_EEENS5_IJSG_SB_EEEEEEEvNS4_8identityES12_S1C_vS1D_EENS_8epilogue10collective6detail29Sm90TmaWarpSpecializedAdapterINS1G_15DefaultEpilogueISI_SJ_SJ_NS1F_6thread17LinearCombinationISI_Li1EffLNS1K_9ScaleType4KindE0ELNS_15FloatRoundStyleE2ESI_EENS1_15EpilogueDefaultEEEEEvvEEEEvNT_6ParamsE)
        /*0480*/ 	.short	0x0210
        /*0482*/ 	.short	0x0470


	//----- nvinfo : EIATTR_SW_WAR
	.align		4
.L_43:
        /*0484*/ 	.byte	0x04, 0x36
        /*0486*/ 	.short	(.L_45 - .L_44)
.L_44:
        /*0488*/ 	.word	0x00000008
.L_45:


//--------------------- .nv.callgraph             --------------------------
	.section	.nv.callgraph,"",@"SHT_CUDA_CALLGRAPH"
	.align	4
	.sectionentsize	8
	.align		4
        /*0000*/ 	.word	0x00000000
	.align		4
        /*0004*/ 	.word	0xffffffff
	.align		4
        /*0008*/ 	.word	index@(_ZN7cutlass13device_kernelINS_4gemm6kernel13GemmUniversalIN4cute5tupleIJiiiiEEENS1_10collective13CollectiveMmaINS1_34MainloopSm90TmaGmmaWarpSpecializedILi12ENS5_IJNS4_1CILi1EEESB_SB_EEENS1_35KernelTmaWarpSpecializedCooperativeEEENS5_IJNSA_ILi256EEENSA_ILi32EEESG_EEENS_6half_tENS5_IJlSB_lEEESI_SJ_NS4_8TiledMMAINS4_8MMA_AtomIJNS4_4SM904GMMA25MMA_64x32x16_F32F16F16_SSILNSN_5MajorE0ELSP_0ELNSN_7ScaleInE1ELSQ_1EEEEEENS4_6LayoutINS5_IJNSA_ILi2EEESB_SB_EEENS5_IJSB_NSA_ILi0EEESW_EEEEENS5_IJNS4_10UnderscoreESZ_SZ_EEEEENS4_13SM90_TMA_LOADENS4_14ComposedLayoutINS4_7SwizzleILi2ELi4ELi3EEENS4_18smem_ptr_flag_bitsILi16EEENST_INS5_IJNSA_ILi8EEESG_EEENS5_IJSG_SB_EEEEEEEvNS4_8identityES12_S1C_vS1D_EENS_8epilogue10collective6detail29Sm90TmaWarpSpecializedAdapterINS1G_15DefaultEpilogueISI_SJ_SJ_NS1F_6thread17LinearCombinationISI_Li1EffLNS1K_9ScaleType4KindE0ELNS_15FloatRoundStyleE2ESI_EENS1_15EpilogueDefaultEEEEEvvEEEEvNT_6ParamsE)
	.align		4
        /*000c*/ 	.word	index@(__assertfail)
	.align		4
        /*0010*/ 	.word	0x00000000
	.align		4
        /*0014*/ 	.word	0xfffffffe
	.align		4
        /*0018*/ 	.word	0x00000000
	.align		4
        /*001c*/ 	.word	0xfffffffd
	.align		4
        /*0020*/ 	.word	0x00000000
	.align		4
        /*0024*/ 	.word	0xfffffffc


//--------------------- .nv.constant4             --------------------------
	.section	.nv.constant4,"a",@progbits
	.align	8
	.align		8
.nv.constant4:
        /*0000*/ 	.dword	__assertfail
	.align		8
        /*0008*/ 	.dword	__unnamed_1
	.align		8
        /*0010*/ 	.dword	_ZN40_INTERNAL_13d29f0b_4_k_cu_4b92b28e_126474cuda3std3__45__cpo5beginE
	.align		8
        /*0018*/ 	.dword	_ZN40_INTERNAL_13d29f0b_4_k_cu_4b92b28e_126474cuda3std3__45__cpo3endE
	.align		8
        /*0020*/ 	.dword	_ZN40_INTERNAL_13d29f0b_4_k_cu_4b92b28e_126474cuda3std3__45__cpo6cbeginE
	.align		8
        /*0028*/ 	.dword	_ZN40_INTERNAL_13d29f0b_4_k_cu_4b92b28e_126474cuda3std3__45__cpo4cendE
	.align		8
        /*0030*/ 	.dword	_ZN40_INTERNAL_13d29f0b_4_k_cu_4b92b28e_126474cuda3std3__442_GLOBAL__N__13d29f0b_4_k_cu_4b92b28e_126476ignoreE
	.align		8
        /*0038*/ 	.dword	_ZN40_INTERNAL_13d29f0b_4_k_cu_4b92b28e_126474cuda3std3__419piecewise_constructE
	.align		8
        /*0040*/ 	.dword	_ZN40_INTERNAL_13d29f0b_4_k_cu_4b92b28e_126474cuda3std3__48in_placeE
	.align		8
        /*0048*/ 	.dword	_ZN40_INTERNAL_13d29f0b_4_k_cu_4b92b28e_126474cuda3std6ranges3__45__cpo4swapE
	.align		8
        /*0050*/ 	.dword	_ZN40_INTERNAL_13d29f0b_4_k_cu_4b92b28e_126474cuda3std6ranges3__45__cpo9iter_moveE
	.align		8
        /*0058*/ 	.dword	_ZN40_INTERNAL_13d29f0b_4_k_cu_4b92b28e_126474cute7productE
	.align		8
        /*0060*/ 	.dword	_ZN40_INTERNAL_13d29f0b_4_k_cu_4b92b28e_126474cute1_E
	.align		8
        /*0068*/ 	.dword	$str$22
	.align		8
        /*0070*/ 	.dword	$str$23


//--------------------- .text._ZN7cutlass13device_kernelINS_4gemm6kernel13GemmUniversalIN4cute5tupleIJiiiiEEENS1_10collective13CollectiveMmaINS1_34MainloopSm90TmaGmmaWarpSpecializedILi12ENS5_IJNS4_1CILi1EEESB_SB_EEENS1_35KernelTmaWarpSpecializedCooperativeEEENS5_IJNSA_ILi256EEENSA_ILi32EEESG_EEENS_6half_tENS5_IJlSB_lEEESI_SJ_NS4_8TiledMMAINS4_8MMA_AtomIJNS4_4SM904GMMA25MMA_64x32x16_F32F16F16_SSILNSN_5MajorE0ELSP_0ELNSN_7ScaleInE1ELSQ_1EEEEEENS4_6LayoutINS5_IJNSA_ILi2EEESB_SB_EEENS5_IJSB_NSA_ILi0EEESW_EEEEENS5_IJNS4_10UnderscoreESZ_SZ_EEEEENS4_13SM90_TMA_LOADENS4_14ComposedLayoutINS4_7SwizzleILi2ELi4ELi3EEENS4_18smem_ptr_flag_bitsILi16EEENST_INS5_IJNSA_ILi8EEESG_EEENS5_IJSG_SB_EEEEEEEvNS4_8identityES12_S1C_vS1D_EENS_8epilogue10collective6detail29Sm90TmaWarpSpecializedAdapterINS1G_15DefaultEpilogueISI_SJ_SJ_NS1F_6thread17LinearCombinationISI_Li1EffLNS1K_9ScaleType4KindE0ELNS_15FloatRoundStyleE2ESI_EENS1_15EpilogueDefaultEEEEEvvEEEEvNT_6ParamsE --------------------------
	.section	.text._ZN7cutlass13device_kernelINS_4gemm6kernel13GemmUniversalIN4cute5tupleIJiiiiEEENS1_10collective13CollectiveMmaINS1_34MainloopSm90TmaGmmaWarpSpecializedILi12ENS5_IJNS4_1CILi1EEESB_SB_EEENS1_35KernelTmaWarpSpecializedCooperativeEEENS5_IJNSA_ILi256EEENSA_ILi32EEESG_EEENS_6half_tENS5_IJlSB_lEEESI_SJ_NS4_8TiledMMAINS4_8MMA_AtomIJNS4_4SM904GMMA25MMA_64x32x16_F32F16F16_SSILNSN_5MajorE0ELSP_0ELNSN_7ScaleInE1ELSQ_1EEEEEENS4_6LayoutINS5_IJNSA_ILi2EEESB_SB_EEENS5_IJSB_NSA_ILi0EEESW_EEEEENS5_IJNS4_10UnderscoreESZ_SZ_EEEEENS4_13SM90_TMA_LOADENS4_14ComposedLayoutINS4_7SwizzleILi2ELi4ELi3EEENS4_18smem_ptr_flag_bitsILi16EEENST_INS5_IJNSA_ILi8EEESG_EEENS5_IJSG_SB_EEEEEEEvNS4_8identityES12_S1C_vS1D_EENS_8epilogue10collective6detail29Sm90TmaWarpSpecializedAdapterINS1G_15DefaultEpilogueISI_SJ_SJ_NS1F_6thread17LinearCombinationISI_Li1EffLNS1K_9ScaleType4KindE0ELNS_15FloatRoundStyleE2ESI_EENS1_15EpilogueDefaultEEEEEvvEEEEvNT_6ParamsE,"ax",@progbits
	.align	128
.text._ZN7cutlass13device_kernelINS_4gemm6kernel13GemmUniversalIN4cute5tupleIJiiiiEEENS1_10collective13CollectiveMmaINS1_34MainloopSm90TmaGmmaWarpSpecializedILi12ENS5_IJNS4_1CILi1EEESB_SB_EEENS1_35KernelTmaWarpSpecializedCooperativeEEENS5_IJNSA_ILi256EEENSA_ILi32EEESG_EEENS_6half_tENS5_IJlSB_lEEESI_SJ_NS4_8TiledMMAINS4_8MMA_AtomIJNS4_4SM904GMMA25MMA_64x32x16_F32F16F16_SSILNSN_5MajorE0ELSP_0ELNSN_7ScaleInE1ELSQ_1EEEEEENS4_6LayoutINS5_IJNSA_ILi2EEESB_SB_EEENS5_IJSB_NSA_ILi0EEESW_EEEEENS5_IJNS4_10UnderscoreESZ_SZ_EEEEENS4_13SM90_TMA_LOADENS4_14ComposedLayoutINS4_7SwizzleILi2ELi4ELi3EEENS4_18smem_ptr_flag_bitsILi16EEENST_INS5_IJNSA_ILi8EEESG_EEENS5_IJSG_SB_EEEEEEEvNS4_8identityES12_S1C_vS1D_EENS_8epilogue10collective6detail29Sm90TmaWarpSpecializedAdapterINS1G_15DefaultEpilogueISI_SJ_SJ_NS1F_6thread17LinearCombinationISI_Li1EffLNS1K_9ScaleType4KindE0ELNS_15FloatRoundStyleE2ESI_EENS1_15EpilogueDefaultEEEEEvvEEEEvNT_6ParamsE:
        .type           _ZN7cutlass13device_kernelINS_4gemm6kernel13GemmUniversalIN4cute5tupleIJiiiiEEENS1_10collective13CollectiveMmaINS1_34MainloopSm90TmaGmmaWarpSpecializedILi12ENS5_IJNS4_1CILi1EEESB_SB_EEENS1_35KernelTmaWarpSpecializedCooperativeEEENS5_IJNSA_ILi256EEENSA_ILi32EEESG_EEENS_6half_tENS5_IJlSB_lEEESI_SJ_NS4_8TiledMMAINS4_8MMA_AtomIJNS4_4SM904GMMA25MMA_64x32x16_F32F16F16_SSILNSN_5MajorE0ELSP_0ELNSN_7ScaleInE1ELSQ_1EEEEEENS4_6LayoutINS5_IJNSA_ILi2EEESB_SB_EEENS5_IJSB_NSA_ILi0EEESW_EEEEENS5_IJNS4_10UnderscoreESZ_SZ_EEEEENS4_13SM90_TMA_LOADENS4_14ComposedLayoutINS4_7SwizzleILi2ELi4ELi3EEENS4_18smem_ptr_flag_bitsILi16EEENST_INS5_IJNSA_ILi8EEESG_EEENS5_IJSG_SB_EEEEEEEvNS4_8identityES12_S1C_vS1D_EENS_8epilogue10collective6detail29Sm90TmaWarpSpecializedAdapterINS1G_15DefaultEpilogueISI_SJ_SJ_NS1F_6thread17LinearCombinationISI_Li1EffLNS1K_9ScaleType4KindE0ELNS_15FloatRoundStyleE2ESI_EENS1_15EpilogueDefaultEEEEEvvEEEEvNT_6ParamsE,@function
        .size           _ZN7cutlass13device_kernelINS_4gemm6kernel13GemmUniversalIN4cute5tupleIJiiiiEEENS1_10collective13CollectiveMmaINS1_34MainloopSm90TmaGmmaWarpSpecializedILi12ENS5_IJNS4_1CILi1EEESB_SB_EEENS1_35KernelTmaWarpSpecializedCooperativeEEENS5_IJNSA_ILi256EEENSA_ILi32EEESG_EEENS_6half_tENS5_IJlSB_lEEESI_SJ_NS4_8TiledMMAINS4_8MMA_AtomIJNS4_4SM904GMMA25MMA_64x32x16_F32F16F16_SSILNSN_5MajorE0ELSP_0ELNSN_7ScaleInE1ELSQ_1EEEEEENS4_6LayoutINS5_IJNSA_ILi2EEESB_SB_EEENS5_IJSB_NSA_ILi0EEESW_EEEEENS5_IJNS4_10UnderscoreESZ_SZ_EEEEENS4_13SM90_TMA_LOADENS4_14ComposedLayoutINS4_7SwizzleILi2ELi4ELi3EEENS4_18smem_ptr_flag_bitsILi16EEENST_INS5_IJNSA_ILi8EEESG_EEENS5_IJSG_SB_EEEEEEEvNS4_8identityES12_S1C_vS1D_EENS_8epilogue10collective6detail29Sm90TmaWarpSpecializedAdapterINS1G_15DefaultEpilogueISI_SJ_SJ_NS1F_6thread17LinearCombinationISI_Li1EffLNS1K_9ScaleType4KindE0ELNS_15FloatRoundStyleE2ESI_EENS1_15EpilogueDefaultEEEEEvvEEEEvNT_6ParamsE,(.L_x_147 - _ZN7cutlass13device_kernelINS_4gemm6kernel13GemmUniversalIN4cute5tupleIJiiiiEEENS1_10collective13CollectiveMmaINS1_34MainloopSm90TmaGmmaWarpSpecializedILi12ENS5_IJNS4_1CILi1EEESB_SB_EEENS1_35KernelTmaWarpSpecializedCooperativeEEENS5_IJNSA_ILi256EEENSA_ILi32EEESG_EEENS_6half_tENS5_IJlSB_lEEESI_SJ_NS4_8TiledMMAINS4_8MMA_AtomIJNS4_4SM904GMMA25MMA_64x32x16_F32F16F16_SSILNSN_5MajorE0ELSP_0ELNSN_7ScaleInE1ELSQ_1EEEEEENS4_6LayoutINS5_IJNSA_ILi2EEESB_SB_EEENS5_IJSB_NSA_ILi0EEESW_EEEEENS5_IJNS4_10UnderscoreESZ_SZ_EEEEENS4_13SM90_TMA_LOADENS4_14ComposedLayoutINS4_7SwizzleILi2ELi4ELi3EEENS4_18smem_ptr_flag_bitsILi16EEENST_INS5_IJNSA_ILi8EEESG_EEENS5_IJSG_SB_EEEEEEEvNS4_8identityES12_S1C_vS1D_EENS_8epilogue10collective6detail29Sm90TmaWarpSpecializedAdapterINS1G_15DefaultEpilogueISI_SJ_SJ_NS1F_6thread17LinearCombinationISI_Li1EffLNS1K_9ScaleType4KindE0ELNS_15FloatRoundStyleE2ESI_EENS1_15EpilogueDefaultEEEEEvvEEEEvNT_6ParamsE)
        .other          _ZN7cutlass13device_kernelINS_4gemm6kernel13GemmUniversalIN4cute5tupleIJiiiiEEENS1_10collective13CollectiveMmaINS1_34MainloopSm90TmaGmmaWarpSpecializedILi12ENS5_IJNS4_1CILi1EEESB_SB_EEENS1_35KernelTmaWarpSpecializedCooperativeEEENS5_IJNSA_ILi256EEENSA_ILi32EEESG_EEENS_6half_tENS5_IJlSB_lEEESI_SJ_NS4_8TiledMMAINS4_8MMA_AtomIJNS4_4SM904GMMA25MMA_64x32x16_F32F16F16_SSILNSN_5MajorE0ELSP_0ELNSN_7ScaleInE1ELSQ_1EEEEEENS4_6LayoutINS5_IJNSA_ILi2EEESB_SB_EEENS5_IJSB_NSA_ILi0EEESW_EEEEENS5_IJNS4_10UnderscoreESZ_SZ_EEEEENS4_13SM90_TMA_LOADENS4_14ComposedLayoutINS4_7SwizzleILi2ELi4ELi3EEENS4_18smem_ptr_flag_bitsILi16EEENST_INS5_IJNSA_ILi8EEESG_EEENS5_IJSG_SB_EEEEEEEvNS4_8identityES12_S1C_vS1D_EENS_8epilogue10collective6detail29Sm90TmaWarpSpecializedAdapterINS1G_15DefaultEpilogueISI_SJ_SJ_NS1F_6thread17LinearCombinationISI_Li1EffLNS1K_9ScaleType4KindE0ELNS_15FloatRoundStyleE2ESI_EENS1_15EpilogueDefaultEEEEEvvEEEEvNT_6ParamsE,@"STO_CUDA_ENTRY STV_DEFAULT"
_ZN7cutlass13device_kernelINS_4gemm6kernel13GemmUniversalIN4cute5tupleIJiiiiEEENS1_10collective13CollectiveMmaINS1_34MainloopSm90TmaGmmaWarpSpecializedILi12ENS5_IJNS4_1CILi1EEESB_SB_EEENS1_35KernelTmaWarpSpecializedCooperativeEEENS5_IJNSA_ILi256EEENSA_ILi32EEESG_EEENS_6half_tENS5_IJlSB_lEEESI_SJ_NS4_8TiledMMAINS4_8MMA_AtomIJNS4_4SM904GMMA25MMA_64x32x16_F32F16F16_SSILNSN_5MajorE0ELSP_0ELNSN_7ScaleInE1ELSQ_1EEEEEENS4_6LayoutINS5_IJNSA_ILi2EEESB_SB_EEENS5_IJSB_NSA_ILi0EEESW_EEEEENS5_IJNS4_10UnderscoreESZ_SZ_EEEEENS4_13SM90_TMA_LOADENS4_14ComposedLayoutINS4_7SwizzleILi2ELi4ELi3EEENS4_18smem_ptr_flag_bitsILi16EEENST_INS5_IJNSA_ILi8EEESG_EEENS5_IJSG_SB_EEEEEEEvNS4_8identityES12_S1C_vS1D_EENS_8epilogue10collective6detail29Sm90TmaWarpSpecializedAdapterINS1G_15DefaultEpilogueISI_SJ_SJ_NS1F_6thread17LinearCombinationISI_Li1EffLNS1K_9ScaleType4KindE0ELNS_15FloatRoundStyleE2ESI_EENS1_15EpilogueDefaultEEEEEvvEEEEvNT_6ParamsE:
[----:B------:R-:W0:Y:S01]  /*0000*/  LDC R1, c[0x0][0x28] ;  /* 0x00000a00ff017b82 */ /* 0x000e220000000800 */
[----:B------:R-:W1:Y:S01]  /*0010*/  S2R R3, SR_TID.X ;  /* 0x0000000000037919 */ /* 0x000e620000002100 */
[----:B------:R-:W-:Y:S01]  /*0020*/  ELECT P0, URZ, PT ;  /* 0x00000000003f782f */ /* 0x000fe20003800000 */
[----:B------:R-:W-:Y:S01]  /*0030*/  BSSY B0, `(.L_x_0) ;  /* 0x000000f000007945 */ /* 0x000fe20003800000 */
[--C-:B-1----:R-:W-:Y:S02]  /*0040*/  SHF.R.U32.HI R0, RZ, 0x5, R3.reuse ;  /* 0x00000005ff007819 */ /* 0x102fe40000011603 */
[----:B------:R-:W-:-:S03]  /*0050*/  SHF.R.U32.HI R14, RZ, 0x7, R3 ;  /* 0x00000007ff0e7819 */ /* 0x000fc60000011603 */
[----:B------:R-:W1:Y:S04]  /*0060*/  SHFL.IDX PT, R4, R0, RZ, 0x1f ;  /* 0x00001fff00047589 */ /* 0x000e6800000e0000 */
[----:B------:R2:W3:Y:S01]  /*0070*/  SHFL.IDX PT, R10, R14, RZ, 0x1f ;  /* 0x00001fff0e0a7589 */ /* 0x0004e200000e0000 */
[----:B-1----:R-:W-:-:S13]  /*0080*/  ISETP.NE.OR P0, PT, R4, RZ, !P0 ;  /* 0x000000ff0400720c */ /* 0x002fda0004705670 */
[----:B0-23--:R-:W-:Y:S05]  /*0090*/  @P0 BRA `(.L_x_1) ;  /* 0x0000000000200947 */ /* 0x00dfea0003800000 */
[----:B------:R-:W-:Y:S02]  /*00a0*/  ULDC.64 UR4, c[0x0][0x198] ;  /* 0x0000660000047ab9 */ /* 0x000fe40000000a00 */
[----:B------:R-:W-:Y:S02]  /*00b0*/  UIADD3 UR6, UP0, UR4, 0xf0, URZ ;  /* 0x000000f004067890 */ /* 0x000fe4000ff1e03f */
[----:B------:R-:W-:Y:S02]  /*00c0*/  UIADD3 UR4, UP1, UR4, 0x1f0, URZ ;  /* 0x000001f004047890 */ /* 0x000fe4000ff3e03f */
[----:B------:R-:W-:Y:S02]  /*00d0*/  UIADD3.X UR7, URZ, UR5, URZ, UP0, !UPT ;  /* 0x000000053f077290 */ /* 0x000fe400087fe43f */
[----:B------:R-:W-:-:S07]  /*00e0*/  UIADD3.X UR5, URZ, UR5, URZ, UP1, !UPT ;  /* 0x000000053f057290 */ /* 0x000fce0008ffe43f */
[----:B------:R0:W-:Y:S02]  /*00f0*/  UTMACCTL.PF [UR6] ;  /* 0x00000000060079b9 */ /* 0x0001e40008040000 */
[----:B------:R0:W-:Y:S02]  /*0100*/  UTMACCTL.PF [UR4] ;  /* 0x00000000040079b9 */ /* 0x0001e40008040000 */
[----:B0-----:R-:W-:Y:S01]  /*0110*/  NOP ;  /* 0x0000000000007918 */ /* 0x001fe20000000000 */
.L_x_1:
[----:B------:R-:W-:Y:S05]  /*0120*/  BSYNC B0 ;  /* 0x0000000000007941 */ /* 0x000fea0003800000 */
.L_x_0:
[----:B------:R-:W0:Y:S02]  /*0130*/  SHFL.IDX PT, R2, R0, RZ, 0x1f ;  /* 0x00001fff00027589 */ /* 0x000e2400000e0000 */
[----:B0-----:R-:W-:-:S13]  /*0140*/  ISETP.NE.AND P0, PT, R2, RZ, PT ;  /* 0x000000ff0200720c */ /* 0x001fda0003f05270 */
[----:B------:R-:W-:Y:S05]  /*0150*/  @P0 BRA `(.L_x_2) ;  /* 0x0000000000a40947 */ /* 0x000fea0003800000 */
[----:B------:R-:W-:Y:S01]  /*0160*/  ELECT P0, URZ, PT ;  /* 0x00000000003f782f */ /* 0x000fe20003800000 */
[----:B------:R-:W-:-:S12]  /*0170*/  BSSY B0, `(.L_x_2) ;  /* 0x0000027000007945 */ /* 0x000fd80003800000 */
[----:B------:R-:W-:Y:S05]  /*0180*/  @!P0 BRA `(.L_x_3) ;  /* 0x0000000000948947 */ /* 0x000fea0003800000 */
[----:B------:R-:W0:Y:S01]  /*0190*/  S2UR UR8, SR_CgaCtaId ;  /* 0x00000000000879c3 */ /* 0x000e220000008800 */
[----:B------:R-:W-:Y:S01]  /*01a0*/  UMOV UR4, 0x400 ;  /* 0x0000040000047882 */ /* 0x000fe20000000000 */
[----:B------:R-:W-:Y:S01]  /*01b0*/  UMOV UR5, 0x1 ;  /* 0x0000000100057882 */ /* 0x000fe20000000000 */
[----:B------:R-:W-:Y:S02]  /*01c0*/  UMOV UR6, 0x100 ;  /* 0x0000010000067882 */ /* 0x000fe40000000000 */
[----:B------:R-:W-:-:S04]  /*01d0*/  UIADD3 UR6, -UR6, 0x100000, URZ ;  /* 0x0010000006067890 */ /* 0x000fc8000fffe13f */
[----:B------:R-:W-:Y:S02]  /*01e0*/  USHF.L.U32 UR7, UR6, 0xb, URZ ;  /* 0x0000000b06077899 */ /* 0x000fe4000800063f */
[----:B------:R-:W-:Y:S02]  /*01f0*/  USHF.L.U32 UR6, UR6, 0x1, URZ ;  /* 0x0000000106067899 */ /* 0x000fe4000800063f */
[----:B0-----:R-:W-:Y:S02]  /*0200*/  ULEA UR8, UR8, UR4, 0x18 ;  /* 0x0000000408087291 */ /* 0x001fe4000f8ec03f */
[----:B------:R-:W-:-:S04]  /*0210*/  UIADD3 UR4, -UR5, 0x100000, URZ ;  /* 0x0010000005047890 */ /* 0x000fc8000fffe13f */
[----:B------:R-:W-:Y:S02]  /*0220*/  USHF.L.U32 UR5, UR4, 0xb, URZ ;  /* 0x0000000b04057899 */ /* 0x000fe4000800063f */
[----:B------:R-:W-:Y:S01]  /*0230*/  USHF.L.U32 UR4, UR4, 0x1, URZ ;  /* 0x0000000104047899 */ /* 0x000fe2000800063f */
[----:B------:R-:W0:Y:S11]  /*0240*/  FENCE.VIEW.ASYNC.S ;  /* 0x00000000000073c6 */ /* 0x000e360000000000 */
[----:B0-----:R0:W1:Y:S01]  /*0250*/  SYNCS.EXCH.64 URZ, [UR8], UR4 ;  /* 0x00000004083f75b2 */ /* 0x0010620008000100 */
[----:B------:R0:W2:Y:S01]  /*0260*/  SYNCS.EXCH.64 URZ, [UR8+0x60], UR6 ;  /* 0x00006006083f75b2 */ /* 0x0000a20008000100 */
[----:B------:R0:W3:Y:S01]  /*0270*/  SYNCS.EXCH.64 URZ, [UR8+0x8], UR4 ;  /* 0x00000804083f75b2 */ /* 0x0000e20008000100 */
[----:B------:R0:W4:Y:S01]  /*0280*/  SYNCS.EXCH.64 URZ, [UR8+0x68], UR6 ;  /* 0x00006806083f75b2 */ /* 0x0001220008000100 */
[----:B------:R0:W0:Y:S01]  /*0290*/  SYNCS.EXCH.64 URZ, [UR8+0x10], UR4 ;  /* 0x00001004083f75b2 */ /* 0x0000220008000100 */
        /* <DEDUP_REMOVED lines=19> */
[----:B-1----:R-:W-:Y:S01]  /*03d0*/  NOP ;  /* 0x0000000000007918 */ /* 0x002fe20000000000 */
.L_x_3:
[----:B0-----:R-:W-:Y:S05]  /*03e0*/  BSYNC B0 ;  /* 0x0000000000007941 */ /* 0x001fea0003800000 */
.L_x_2:
[----:B------:R-:W0:Y:S01]  /*03f0*/  SHFL.IDX PT, R0, R0, RZ, 0x1f ;  /* 0x00001fff00007589 */ /* 0x000e2200000e0000 */
[----:B------:R-:W-:Y:S01]  /*0400*/  ELECT P0, URZ, PT ;  /* 0x00000000003f782f */ /* 0x000fe20003800000 */
[----:B------:R-:W1:Y:S01]  /*0410*/  LDC R2, c[0x0][0x65c] ;  /* 0x00019700ff027b82 */ /* 0x000e620000000800 */
[----:B------:R-:W-:Y:S01]  /*0420*/  SHF.R.S32.HI R7, RZ, 0x1f, R4 ;  /* 0x0000001fff077819 */ /* 0x000fe20000011404 */
[----:B------:R-:W5:Y:S01]  /*0430*/  S2R R5, SR_CTAID.Y ;  /* 0x0000000000057919 */ /* 0x000f620000002600 */
[----:B------:R-:W-:Y:S01]  /*0440*/  UMOV UR4, 0x20 ;  /* 0x0000002000047882 */ /* 0x000fe20000000000 */
[----:B------:R-:W-:Y:S01]  /*0450*/  NOP ;  /* 0x0000000000007918 */ /* 0x000fe20000000000 */
[----:B------:R-:W-:Y:S01]  /*0460*/  LEA.HI R7, R7, R4, RZ, 0x2 ;  /* 0x0000000407077211 */ /* 0x000fe200078f10ff */
[----:B------:R-:W2:Y:S01]  /*0470*/  S2R R6, SR_CTAID.X ;  /* 0x0000000000067919 */ /* 0x000ea20000002500 */
[----:B------:R-:W-:Y:S01]  /*0480*/  ISETP.NE.AND P2, PT, R10, RZ, PT ;  /* 0x000000ff0a00720c */ /* 0x000fe20003f45270 */
[----:B------:R-:W-:Y:S01]  /*0490*/  NOP ;  /* 0x0000000000007918 */ /* 0x000fe20000000000 */
[----:B------:R-:W-:-:S02]  /*04a0*/  LOP3.LUT R7, R7, 0xfffffffc, RZ, 0xc0, !PT ;  /* 0xfffffffc07077812 */ /* 0x000fc400078ec0ff */
[----:B0-----:R-:W-:Y:S02]  /*04b0*/  ISETP.NE.OR P0, PT, R0, RZ, !P0 ;  /* 0x000000ff0000720c */ /* 0x001fe40004705670 */
[----:B-1----:R-:W-:-:S04]  /*04c0*/  ISETP.NE.AND P3, PT, R2, 0x1, PT ;  /* 0x000000010200780c */ /* 0x002fc80003f65270 */
[----:B------:R-:W-:Y:S01]  /*04d0*/  P2R R0, PR, RZ, 0x8 ;  /* 0x00000008ff007803 */ /* 0x000fe20000000000 */
[----:B------:R-:W-:Y:S01]  /*04e0*/  IMAD.IADD R0, R4, 0x1, -R7 ;  /* 0x0000000104007824 */ /* 0x000fe200078e0a07 */
[----:B------:R-:W-:Y:S01]  /*04f0*/  LOP3.LUT R4, R3, 0x7f, RZ, 0xc0, !PT ;  /* 0x0000007f03047812 */ /* 0x000fe200078ec0ff */
[----:B------:R-:W-:-:S03]  /*0500*/  IMAD.MOV.U32 R7, RZ, RZ, RZ ;  /* 0x000000ffff077224 */ /* 0x000fc600078e00ff */
[----:B------:R-:W-:Y:S01]  /*0510*/  ISETP.NE.AND P1, PT, R0, 0x3, PT ;  /* 0x000000030000780c */ /* 0x000fe20003f25270 */
[----:B------:R-:W-:Y:S01]  /*0520*/  VOTEU.ALL UP0, P0 ;  /* 0x00000000003f7886 */ /* 0x000fe20000000000 */
[----:B------:R-:W-:Y:S01]  /*0530*/  VOTEU.ALL UP1, P0 ;  /* 0x00000000003f7886 */ /* 0x000fe20000020000 */
[----:B------:R-:W2:Y:S01]  /*0540*/  @P3 LDC R17, c[0x0][0x10] ;  /* 0x00000400ff113b82 */ /* 0x000ea20000000800 */
[----:B-----5:R-:W-:Y:S02]  /*0550*/  @P3 IMAD.MOV.U32 R8, RZ, RZ, R5 ;  /* 0x000000ffff083224 */ /* 0x020fe400078e0005 */
[----:B------:R-:W-:Y:S01]  /*0560*/  @!UP0 UMOV UR6, 0x400 ;  /* 0x0000040000068882 */ /* 0x000fe20000000000 */
[----:B------:R-:W-:-:S04]  /*0570*/  @!UP0 UIADD3 UR4, -UR4, 0x100000, URZ ;  /* 0x0010000004048890 */ /* 0x000fc8000fffe13f */
[----:B------:R-:W-:Y:S02]  /*0580*/  @!UP0 USHF.L.U32 UR5, UR4, 0xb, URZ ;  /* 0x0000000b04058899 */ /* 0x000fe4000800063f */
[----:B------:R-:W-:Y:S01]  /*0590*/  @!UP0 USHF.L.U32 UR4, UR4, 0x1, URZ ;  /* 0x0000000104048899 */ /* 0x000fe2000800063f */
[----:B------:R-:W-:Y:S01]  /*05a0*/  @P3 IMAD.MOV.U32 R9, RZ, RZ, RZ ;  /* 0x000000ffff093224 */ /* 0x000fe200078e00ff */
[----:B------:R-:W0:Y:S08]  /*05b0*/  @!UP0 S2UR UR7, SR_CgaCtaId ;  /* 0x00000000000789c3 */ /* 0x000e300000008800 */
[----:B------:R-:W1:Y:S01]  /*05c0*/  @!P3 LDC R11, c[0x0][0xc] ;  /* 0x00000300ff0bbb82 */ /* 0x000e620000000800 */
[----:B--2---:R-:W-:Y:S01]  /*05d0*/  @P3 IMAD.WIDE.U32 R16, R6, R17, R8 ;  /* 0x0000001106103225 */ /* 0x004fe200078e0008 */
[----:B0-----:R-:W-:Y:S01]  /*05e0*/  @!UP0 ULEA UR8, UR7, UR6, 0x18 ;  /* 0x0000000607088291 */ /* 0x001fe2000f8ec03f */
[----:B------:R-:W-:-:S02]  /*05f0*/  VOTEU.ALL UP0, P0 ;  /* 0x00000000003f7886 */ /* 0x000fc40000000000 */
[----:B------:R-:W-:Y:S01]  /*0600*/  ULDC UR6, c[0x0][0xc] ;  /* 0x0000030000067ab9 */ /* 0x000fe20000000800 */
[----:B------:R-:W-:Y:S01]  /*0610*/  ISETP.EQ.OR P0, PT, R0, RZ, !P1 ;  /* 0x000000ff0000720c */ /* 0x000fe20004f02670 */
[----:B------:R-:W-:-:S03]  /*0620*/  ULDC UR7, c[0x0][0x10] ;  /* 0x0000040000077ab9 */ /* 0x000fc60000000800 */
[C---:B------:R-:W-:Y:S01]  /*0630*/  ISETP.EQ.AND P0, PT, R10.reuse, RZ, P0 ;  /* 0x000000ff0a00720c */ /* 0x040fe20000702270 */
[----:B------:R-:W-:Y:S02]  /*0640*/  VIADD R10, R10, 0xffffffff ;  /* 0xffffffff0a0a7836 */ /* 0x000fe40000000000 */
[----:B-1----:R-:W-:Y:S01]  /*0650*/  @!P3 IMAD.WIDE.U32 R8, R11, R5, R6 ;  /* 0x000000050b08b225 */ /* 0x002fe200078e0006 */
[----:B------:R-:W0:Y:S02]  /*0660*/  FENCE.VIEW.ASYNC.S ;  /* 0x00000000000073c6 */ /* 0x000e240000000000 */
[----:B0-----:R-:W3:Y:S01]  /*0670*/  @!UP0 SYNCS.EXCH.64 URZ, [UR8+0xd0], UR4 ;  /* 0x0000d004083f85b2 */ /* 0x001ee20008000100 */
[----:B------:R-:W-:Y:S01]  /*0680*/  SEL R18, RZ, 0x1, !P0 ;  /* 0x00000001ff127807 */ /* 0x000fe20004000000 */
[----:B------:R-:W-:Y:S01]  /*0690*/  @P3 IMAD.MOV.U32 R11, RZ, RZ, RZ ;  /* 0x000000ffff0b3224 */ /* 0x000fe200078e00ff */
[----:B------:R-:W-:Y:S01]  /*06a0*/  ISETP.GE.U32.AND P1, PT, R10, 0x2, PT ;  /* 0x000000020a00780c */ /* 0x000fe20003f26070 */
[----:B------:R-:W-:-:S02]  /*06b0*/  @!P3 IMAD.MOV.U32 R16, RZ, RZ, R8 ;  /* 0x000000ffff10b224 */ /* 0x000fc400078e0008 */
[----:B------:R-:W-:Y:S01]  /*06c0*/  @P3 IMAD.IADD R17, R17, 0x1, R11 ;  /* 0x0000000111113824 */ /* 0x000fe200078e020b */
[----:B------:R-:W-:Y:S01]  /*06d0*/  SEL R18, R18, 0x2, P1 ;  /* 0x0000000212127807 */ /* 0x000fe20000800000 */
[----:B------:R-:W-:Y:S01]  /*06e0*/  @!P3 IMAD.MOV.U32 R17, RZ, RZ, R9 ;  /* 0x000000ffff11b224 */ /* 0x000fe200078e0009 */
[----:B------:R0:W3:Y:S01]  /*06f0*/  @!UP1 SYNCS.EXCH.64 URZ, [UR8+0xd8], UR4 ;  /* 0x0000d804083f95b2 */ /* 0x0000e20008000100 */
[----:B------:R-:W-:Y:S01]  /*0700*/  NOP ;  /* 0x0000000000007918 */ /* 0x000fe20000000000 */
[----:B0-----:R-:W-:-:S03]  /*0710*/  UIMAD.WIDE.U32 UR4, UR6, UR7, URZ ;  /* 0x00000007060472a5 */ /* 0x001fc6000f8e003f */
[----:B------:R-:W-:Y:S02]  /*0720*/  ULDC UR6, c[0x0][0x14] ;  /* 0x0000050000067ab9 */ /* 0x000fe40000000800 */
[----:B------:R-:W-:Y:S02]  /*0730*/  UIMAD.WIDE.U32 UR36, UR4, UR6, URZ ;  /* 0x00000006042472a5 */ /* 0x000fe4000f8e003f */
[----:B------:R-:W-:-:S04]  /*0740*/  UIMAD UR42, UR5, UR6, URZ ;  /* 0x00000006052a72a4 */ /* 0x000fc8000f8e023f */
[----:B------:R-:W-:Y:S01]  /*0750*/  UIADD3 UR42, UR37, UR42, URZ ;  /* 0x0000002a252a7290 */ /* 0x000fe2000fffe03f */
[----:B---34-:R-:W-:Y:S06]  /*0760*/  BAR.SYNC.DEFER_BLOCKING 0x0 ;  /* 0x0000000000007b1d */ /* 0x018fec0000010000 */
[----:B------:R-:W-:Y:S05]  /*0770*/  @!P2 BRA `(.L_x_4) ;  /* 0x0000004000cca947 */ /* 0x000fea0003800000 */
[----:B------:R-:W-:-:S13]  /*0780*/  ISETP.GT.U32.AND P0, PT, R10, 0x1, PT ;  /* 0x000000010a00780c */ /* 0x000fda0003f04070 */
[----:B------:R-:W-:Y:S05]  /*0790*/  @P0 EXIT ;  /* 0x000000000000094d */ /* 0x000fea0003800000 */
[----:B------:R-:W-:Y:S01]  /*07a0*/  ULDC.64 UR4, c[0x0][0x650] ;  /* 0x0001940000047ab9 */ /* 0x000fe20000000a00 */
[----:B------:R-:W-:Y:S01]  /*07b0*/  PRMT R0, RZ, 0x7610, R0 ;  /* 0x00007610ff007816 */ /* 0x000fe20000000000 */
[----:B------:R-:W-:Y:S01]  /*07c0*/  IMAD.MOV.U32 R69, RZ, RZ, -0x1 ;  /* 0xffffffffff457424 */ /* 0x000fe200078e00ff */
[----:B------:R-:W-:Y:S01]  /*07d0*/  ISETP.GE.U32.AND P0, PT, R16, UR4, PT ;  /* 0x0000000410007c0c */ /* 0x000fe2000bf06070 */
[----:B------:R-:W-:Y:S02]  /*07e0*/  IMAD.MOV.U32 R68, RZ, RZ, -0x1 ;  /* 0xffffffffff447424 */ /* 0x000fe400078e00ff */
[----:B------:R-:W-:Y:S01]  /*07f0*/  IMAD.MOV.U32 R19, RZ, RZ, -0x1 ;  /* 0xffffffffff137424 */ /* 0x000fe200078e00ff */
[----:B------:R-:W-:-:S13]  /*0800*/  ISETP.GE.U32.AND.EX P0, PT, R17, UR5, PT, P0 ;  /* 0x0000000511007c0c */ /* 0x000fda000bf06100 */
[----:B------:R-:W-:Y:S05]  /*0810*/  @P0 BRA `(.L_x_5) ;  /* 0x0000000400580947 */ /* 0x000fea0003800000 */
[----:B------:R-:W0:Y:S01]  /*0820*/  LDC.64 R20, c[0x0][0x628] ;  /* 0x00018a00ff147b82 */ /* 0x000e220000000a00 */
[----:B------:R-:W-:Y:S02]  /*0830*/  IMAD.MOV.U32 R8, RZ, RZ, R16 ;  /* 0x000000ffff087224 */ /* 0x000fe400078e0010 */
[----:B------:R-:W-:-:S05]  /*0840*/  IMAD.MOV.U32 R9, RZ, RZ, R17 ;  /* 0x000000ffff097224 */ /* 0x000fca00078e0011 */
[----:B------:R-:W1:Y:S08]  /*0850*/  LDC R0, c[0x0][0x630] ;  /* 0x00018c00ff007b82 */ /* 0x000e700000000800 */
[----:B------:R-:W2:Y:S01]  /*0860*/  LDC.64 R22, c[0x0][0x620] ;  /* 0x00018800ff167b82 */ /* 0x000ea20000000a00 */
[----:B0-----:R-:W-:-:S04]  /*0870*/  ISETP.NE.U32.AND P0, PT, R20, RZ, PT ;  /* 0x000000ff1400720c */ /* 0x001fc80003f05070 */
[----:B------:R-:W-:-:S13]  /*0880*/  ISETP.NE.AND.EX P0, PT, R21, RZ, PT, P0 ;  /* 0x000000ff1500720c */ /* 0x000fda0003f05300 */
[----:B-12---:R-:W-:Y:S05]  /*0890*/  @!P0 BRA `(.L_x_6) ;  /* 0x0000000000288947 */ /* 0x006fea0003800000 */
[----:B------:R-:W0:Y:S02]  /*08a0*/  LDC R13, c[0x0][0x634] ;  /* 0x00018d00ff0d7b82 */ /* 0x000e240000000800 */
[----:B0-----:R-:W-:-:S05]  /*08b0*/  IADD3 R13, P0, R16, R13, RZ ;  /* 0x0000000d100d7210 */ /* 0x001fca0007f1e0ff */
[----:B------:R-:W-:-:S04]  /*08c0*/  IMAD.X R15, RZ, RZ, R17, P0 ;  /* 0x000000ffff0f7224 */ /* 0x000fc800000e0611 */
[----:B------:R-:W-:-:S04]  /*08d0*/  IMAD.WIDE.U32 R8, R15, R20, RZ ;  /* 0x000000140f087225 */ /* 0x000fc800078e00ff */
[----:B------:R-:W-:-:S04]  /*08e0*/  IMAD.WIDE.U32 R10, P0, R13, R21, R8 ;  /* 0x000000150d0a7225 */ /* 0x000fc80007800008 */
[----:B------:R-:W-:-:S04]  /*08f0*/  IMAD.WIDE.U32 R8, R13, R20, RZ ;  /* 0x000000140d087225 */ /* 0x000fc800078e00ff */
[----:B------:R-:W-:Y:S01]  /*0900*/  IMAD.X R13, RZ, RZ, RZ, P0 ;  /* 0x000000ffff0d7224 */ /* 0x000fe200000e06ff */
[----:B------:R-:W-:Y:S01]  /*0910*/  IADD3 RZ, P0, R9, R10, RZ ;  /* 0x0000000a09ff7210 */ /* 0x000fe20007f1e0ff */
[----:B------:R-:W-:-:S04]  /*0920*/  IMAD.MOV.U32 R12, RZ, RZ, R11 ;  /* 0x000000ffff0c7224 */ /* 0x000fc800078e000b */
[----:B------:R-:W-:-:S08]  /*0930*/  IMAD.WIDE.U32.X R8, R15, R21, R12, P0 ;  /* 0x000000150f087225 */ /* 0x000fd000000e040c */
.L_x_6:
[-CC-:B------:R-:W-:Y:S01]  /*0940*/  SHF.R.U64 R25, R8, R0.reuse, R9.reuse ;  /* 0x0000000008197219 */ /* 0x180fe20000001209 */
[----:B------:R-:W0:Y:S01]  /*0950*/  LDC R12, c[0x0][0x618] ;  /* 0x00018600ff0c7b82 */ /* 0x000e220000000800 */
[----:B------:R-:W-:Y:S01]  /*0960*/  SHF.R.U32.HI R7, RZ, R0, R9 ;  /* 0x00000000ff077219 */ /* 0x000fe20000011609 */
[----:B------:R-:W-:Y:S01]  /*0970*/  ULDC UR4, c[0x0][0x150] ;  /* 0x0000540000047ab9 */ /* 0x000fe20000000800 */
[----:B------:R-:W-:Y:S02]  /*0980*/  IADD3 R11, P0, RZ, -R25, RZ ;  /* 0x80000019ff0b7210 */ /* 0x000fe40007f1e0ff */
[----:B------:R-:W-:-:S03]  /*0990*/  I2FP.F32.U32 R0, R6 ;  /* 0x0000000600007245 */ /* 0x000fc60000201000 */
[----:B------:R-:W1:Y:S01]  /*09a0*/  LDC.64 R30, c[0x0][0x640] ;  /* 0x00019000ff1e7b82 */ /* 0x000e620000000a00 */
[----:B------:R-:W-:Y:S02]  /*09b0*/  IMAD.X R13, RZ, RZ, ~R7, P0 ;  /* 0x000000ffff0d7224 */ /* 0x000fe400000e0e07 */
[----:B------:R-:W-:Y:S01]  /*09c0*/  FMUL R0, R0, UR4 ;  /* 0x0000000400007c20 */ /* 0x000fe20008400000 */
[----:B------:R-:W-:Y:S01]  /*09d0*/  IMAD.WIDE.U32 R8, R11, R22, R16 ;  /* 0x000000160b087225 */ /* 0x000fe200078e0010 */
[----:B------:R-:W-:-:S03]  /*09e0*/  ULDC UR4, c[0x0][0x154] ;  /* 0x0000550000047ab9 */ /* 0x000fc60000000800 */
[----:B------:R-:W-:Y:S01]  /*09f0*/  IMAD R10, R13, R22, RZ ;  /* 0x000000160d0a7224 */ /* 0x000fe200078e02ff */
[----:B------:R-:W2:Y:S01]  /*0a00*/  LDC R7, c[0x0][0x144] ;  /* 0x00005100ff077b82 */ /* 0x000ea20000000800 */
[----:B------:R-:W3:Y:S02]  /*0a10*/  F2I.U32.TRUNC.NTZ R0, R0 ;  /* 0x0000000000007305 */ /* 0x000ee4000020f000 */
[----:B------:R-:W-:-:S04]  /*0a20*/  IMAD R11, R11, R23, R10 ;  /* 0x000000170b0b7224 */ /* 0x000fc800078e020a */
[----:B------:R-:W-:Y:S01]  /*0a30*/  IMAD.IADD R9, R9, 0x1, R11 ;  /* 0x0000000109097824 */ /* 0x000fe200078e020b */
[----:B------:R-:W4:Y:S01]  /*0a40*/  LDC R24, c[0x0][0x608] ;  /* 0x00018200ff187b82 */ /* 0x000f220000000800 */
[----:B------:R-:W-:-:S03]  /*0a50*/  IMAD.MOV.U32 R11, RZ, RZ, -0x1 ;  /* 0xffffffffff0b7424 */ /* 0x000fc600078e00ff */
[-CC-:B0-----:R-:W-:Y:S02]  /*0a60*/  SHF.R.U64 R22, R8, R12.reuse, R9.reuse ;  /* 0x0000000c08167219 */ /* 0x181fe40000001209 */
[----:B------:R-:W-:Y:S02]  /*0a70*/  I2FP.F32.U32 R8, R5 ;  /* 0x0000000500087245 */ /* 0x000fe40000201000 */
[----:B------:R-:W0:Y:S01]  /*0a80*/  LDC R28, c[0x0][0x658] ;  /* 0x00019600ff1c7b82 */ /* 0x000e220000000800 */
[----:B-1----:R-:W-:Y:S01]  /*0a90*/  ISETP.NE.U32.AND P0, PT, R30, RZ, PT ;  /* 0x000000ff1e00720c */ /* 0x002fe20003f05070 */
[----:B---3--:R-:W-:Y:S02]  /*0aa0*/  IMAD.MOV R10, RZ, RZ, -R0 ;  /* 0x000000ffff0a7224 */ /* 0x008fe400078e0a00 */
[----:B------:R-:W-:Y:S01]  /*0ab0*/  FMUL R8, R8, UR4 ;  /* 0x0000000408087c20 */ /* 0x000fe20008400000 */
[----:B------:R-:W-:Y:S02]  /*0ac0*/  SHF.R.U32.HI R9, RZ, R12, R9 ;  /* 0x0000000cff097219 */ /* 0x000fe40000011609 */
[----:B------:R-:W-:Y:S01]  /*0ad0*/  ISETP.NE.AND.EX P0, PT, R31, RZ, PT, P0 ;  /* 0x000000ff1f00720c */ /* 0x000fe20003f05300 */
[----:B------:R1:W3:Y:S01]  /*0ae0*/  F2I.U32.TRUNC.NTZ R15, R8 ;  /* 0x00000008000f7305 */ /* 0x0002e2000020f000 */
[----:B------:R-:W1:Y:S01]  /*0af0*/  LDC R20, c[0x0][0x148] ;  /* 0x00005200ff147b82 */ /* 0x000e620000000800 */
[----:B--2---:R-:W-:-:S07]  /*0b00*/  IMAD R0, R7, R10, R6 ;  /* 0x0000000a07007224 */ /* 0x004fce00078e0206 */
[----:B------:R-:W2:Y:S01]  /*0b10*/  LDC R26, c[0x0][0x600] ;  /* 0x00018000ff1a7b82 */ /* 0x000ea20000000800 */
[-CC-:B----4-:R-:W-:Y:S02]  /*0b20*/  SHF.R.U64 R32, R22, R24.reuse, R9.reuse ;  /* 0x0000001816207219 */ /* 0x190fe40000001209 */
[----:B------:R-:W-:Y:S01]  /*0b30*/  SHF.R.U32.HI R7, RZ, R24, R9 ;  /* 0x00000018ff077219 */ /* 0x000fe20000011609 */
[----:B------:R-:W-:-:S04]  /*0b40*/  IMAD.MOV.U32 R9, RZ, RZ, 0x1 ;  /* 0x00000001ff097424 */ /* 0x000fc800078e00ff */
[----:B------:R-:W4:Y:S01]  /*0b50*/  LDC R21, c[0x0][0x648] ;  /* 0x00019200ff157b82 */ /* 0x000f220000000800 */
[-C--:B0-----:R-:W-:Y:S02]  /*0b60*/  SHF.L.U32 R6, R11, R28.reuse, RZ ;  /* 0x0000001c0b067219 */ /* 0x081fe400000006ff */
[--C-:B------:R-:W-:Y:S02]  /*0b70*/  SHF.R.U64 R24, R32, R28, R7.reuse ;  /* 0x0000001c20187219 */ /* 0x100fe40000001207 */
[----:B------:R-:W-:Y:S02]  /*0b80*/  LOP3.LUT R13, RZ, R6, RZ, 0x33, !PT ;  /* 0x00000006ff0d7212 */ /* 0x000fe400078e33ff */
[-C--:B------:R-:W-:Y:S01]  /*0b90*/  SHF.R.U32.HI R7, RZ, R28.reuse, R7 ;  /* 0x0000001cff077219 */ /* 0x080fe20000011607 */
[----:B------:R-:W0:Y:S01]  /*0ba0*/  LDC R23, c[0x0][0x638] ;  /* 0x00018e00ff177b82 */ /* 0x000e220000000800 */
[----:B------:R-:W-:Y:S01]  /*0bb0*/  SHF.L.U32 R12, R9, R28, RZ ;  /* 0x0000001c090c7219 */ /* 0x000fe200000006ff */
[----:B------:R-:W-:-:S06]  /*0bc0*/  IMAD.MOV.U32 R6, RZ, RZ, R24 ;  /* 0x000000ffff067224 */ /* 0x000fcc00078e0018 */
[----:B------:R-:W0:Y:S01]  /*0bd0*/  LDC R69, c[0x0][0x610] ;  /* 0x00018400ff457b82 */ /* 0x000e220000000800 */
[----:B-1-3--:R-:W-:Y:S05]  /*0be0*/  @!P0 BRA `(.L_x_7) ;  /* 0x0000000000288947 */ /* 0x00afea0003800000 */
[----:B------:R-:W1:Y:S02]  /*0bf0*/  LDC R11, c[0x0][0x64c] ;  /* 0x00019300ff0b7b82 */ /* 0x000e640000000800 */
[----:B-1----:R-:W-:-:S05]  /*0c00*/  IADD3 R11, P0, R24, R11, RZ ;  /* 0x0000000b180b7210 */ /* 0x002fca0007f1e0ff */
        /* <DEDUP_REMOVED lines=8> */
.L_x_7:
[----:B----4-:R-:W-:Y:S01]  /*0c90*/  SHF.R.U64 R6, R6, R21, R7 ;  /* 0x0000001506067219 */ /* 0x010fe20000001207 */
[----:B--2---:R-:W-:Y:S01]  /*0ca0*/  VIADD R7, R26, 0xffffffff ;  /* 0xffffffff1a077836 */ /* 0x004fe20000000000 */
[----:B------:R-:W-:Y:S01]  /*0cb0*/  LOP3.LUT R13, R32, R13, RZ, 0xc0, !PT ;  /* 0x0000000d200d7212 */ /* 0x000fe200078ec0ff */
[----:B------:R-:W-:Y:S02]  /*0cc0*/  IMAD.MOV R15, RZ, RZ, -R15 ;  /* 0x000000ffff0f7224 */ /* 0x000fe400078e0a0f */
[----:B------:R-:W-:Y:S02]  /*0cd0*/  IMAD.MOV R8, RZ, RZ, -R6 ;  /* 0x000000ffff087224 */ /* 0x000fe400078e0a06 */
[----:B------:R-:W-:Y:S01]  /*0ce0*/  IMAD R13, R12, R6, R13 ;  /* 0x000000060c0d7224 */ /* 0x000fe200078e020d */
[----:B------:R-:W-:Y:S01]  /*0cf0*/  LOP3.LUT R6, R22, R7, RZ, 0xc0, !PT ;  /* 0x0000000716067212 */ /* 0x000fe200078ec0ff */
[----:B------:R-:W-:Y:S02]  /*0d00*/  @P3 IMAD R0, R20, R15, R5 ;  /* 0x0000000f14003224 */ /* 0x000fe400078e0205 */
[----:B0-----:R-:W-:-:S02]  /*0d10*/  IMAD R5, R8, R23, R24 ;  /* 0x0000001708057224 */ /* 0x001fc400078e0218 */
[----:B------:R-:W-:Y:S02]  /*0d20*/  IMAD R69, R13, R69, R0 ;  /* 0x000000450d457224 */ /* 0x000fe400078e0200 */
[----:B------:R-:W-:Y:S02]  /*0d30*/  IMAD R6, R5, R26, R6 ;  /* 0x0000001a05067224 */ /* 0x000fe400078e0206 */
[----:B------:R-:W-:Y:S02]  /*0d40*/  IMAD.MOV.U32 R0, RZ, RZ, 0x1 ;  /* 0x00000001ff007424 */ /* 0x000fe400078e00ff */
[----:B------:R-:W-:Y:S01]  /*0d50*/  IMAD.MOV.U32 R19, RZ, RZ, R25 ;  /* 0x000000ffff137224 */ /* 0x000fe200078e0019 */
[----:B------:R-:W-:Y:S02]  /*0d60*/  SEL R68, R6, R69, !P3 ;  /* 0x0000004506447207 */ /* 0x000fe40005800000 */
[----:B------:R-:W-:-:S07]  /*0d70*/  SEL R69, R69, R6, !P3 ;  /* 0x0000000645457207 */ /* 0x000fce0005800000 */
.L_x_5:
[----:B------:R-:W-:-:S08]  /*0d80*/  NOP ;  /* 0x0000000000007918 */ /* 0x000fd00000000000 */
[----:B------:R-:W0:Y:S02]  /*0d90*/  USETMAXREG.TRY_ALLOC.CTAPOOL UP0, 0xe8 ;  /* 0x000000e8000079c8 */ /* 0x000e240008000600 */
[----:B0-----:R-:W-:-:S13]  /*0da0*/  PLOP3.LUT P0, PT, PT, PT, UP0, 0x80, 0x0 ;  /* 0x000000000000781c */ /* 0x001fda0003f0f008 */
[----:B------:R-:W-:Y:S05]  /*0db0*/  @!P0 BRA `(.L_x_5) ;  /* 0xfffffffc00f08947 */ /* 0x000fea000383ffff */
[----:B------:R-:W-:Y:S01]  /*0dc0*/  ULDC.64 UR4, c[0x0][0x598] ;  /* 0x0001660000047ab9 */ /* 0x000fe20000000a00 */
[----:B------:R-:W-:Y:S01]  /*0dd0*/  ULDC.64 UR38, c[0x0][0x208] ;  /* 0x0000820000267ab9 */ /* 0x000fe20000000a00 */
[----:B------:R-:W-:-:S04]  /*0de0*/  ISETP.NE.U32.AND P0, PT, RZ, UR4, PT ;  /* 0x00000004ff007c0c */ /* 0x000fc8000bf05070 */
[----:B------:R-:W-:-:S13]  /*0df0*/  ISETP.NE.AND.EX P0, PT, RZ, UR5, PT, P0 ;  /* 0x00000005ff007c0c */ /* 0x000fda000bf05300 */
[----:B------:R-:W-:Y:S05]  /*0e00*/  @!P0 BRA `(.L_x_8) ;  /* 0x00000000001c8947 */ /* 0x000fea0003800000 */
[----:B------:R-:W0:Y:S02]  /*0e10*/  LDC.64 R6, c[0x0][0x598] ;  /* 0x00016600ff067b82 */ /* 0x000e240000000a00 */
[----:B0-----:R-:W2:Y:S02]  /*0e20*/  LDG.E.64 R6, desc[UR38][R6.64] ;  /* 0x0000002606067981 */ /* 0x001ea4000c1e1b00 */
[----:B--2---:R-:W-:-:S04]  /*0e30*/  ISETP.NE.U32.AND P0, PT, R6, RZ, PT ;  /* 0x000000ff0600720c */ /* 0x004fc80003f05070 */
[----:B------:R-:W-:-:S13]  /*0e40*/  ISETP.NE.AND.EX P0, PT, R7, RZ, PT, P0 ;  /* 0x000000ff0700720c */ /* 0x000fda0003f05300 */
[----:B------:R-:W-:Y:S05]  /*0e50*/  @!P0 BRA `(.L_x_8) ;  /* 0x0000000000088947 */ /* 0x000fea0003800000 */
[----:B------:R0:W5:Y:S01]  /*0e60*/  LD.E R56, desc[UR38][R6.64] ;  /* 0x0000002606387980 */ /* 0x000162000c101900 */
[----:B------:R-:W-:Y:S05]  /*0e70*/  BRA `(.L_x_9) ;  /* 0x0000000000247947 */ /* 0x000fea0003800000 */
.L_x_8:
[----:B------:R-:W-:Y:S02]  /*0e80*/  ULDC.64 UR4, c[0x0][0x588] ;  /* 0x0001620000047ab9 */ /* 0x000fe40000000a00 */
[----:B------:R-:W-:-:S04]  /*0e90*/  ISETP.NE.U32.AND P0, PT, RZ, UR4, PT ;  /* 0x00000004ff007c0c */ /* 0x000fc8000bf05070 */
[----:B------:R-:W-:-:S13]  /*0ea0*/  ISETP.NE.AND.EX P0, PT, RZ, UR5, PT, P0 ;  /* 0x00000005ff007c0c */ /* 0x000fda000bf05300 */
[----:B------:R-:W-:Y:S05]  /*0eb0*/  @!P0 BRA `(.L_x_10) ;  /* 0x00000000000c8947 */ /* 0x000fea0003800000 */
[----:B------:R-:W0:Y:S02]  /*0ec0*/  LDC.64 R56, c[0x0][0x588] ;  /* 0x00016200ff387b82 */ /* 0x000e240000000a00 */
[----:B0-----:R1:W5:Y:S01]  /*0ed0*/  LDG.E R56, desc[UR38][R56.64] ;  /* 0x0000002638387981 */ /* 0x001362000c1e1900 */
[----:B------:R-:W-:Y:S05]  /*0ee0*/  BRA `(.L_x_9) ;  /* 0x0000000000087947 */ /* 0x000fea0003800000 */
.L_x_10:
[----:B------:R-:W-:Y:S02]  /*0ef0*/  ULDC UR4, c[0x0][0x580] ;  /* 0x0001600000047ab9 */ /* 0x000fe40000000800 */
[----:B------:R-:W-:-:S07]  /*0f00*/  IMAD.U32 R56, RZ, RZ, UR4 ;  /* 0x00000004ff387e24 */ /* 0x000fce000f8e00ff */
.L_x_9:
[----:B------:R-:W-:Y:S02]  /*0f10*/  ULDC.64 UR4, c[0x0][0x5a0] ;  /* 0x0001680000047ab9 */ /* 0x000fe40000000a00 */
[----:B------:R-:W-:-:S04]  /*0f20*/  ISETP.NE.U32.AND P0, PT, RZ, UR4, PT ;  /* 0x00000004ff007c0c */ /* 0x000fc8000bf05070 */
[----:B------:R-:W-:-:S13]  /*0f30*/  ISETP.NE.AND.EX P0, PT, RZ, UR5, PT, P0 ;  /* 0x00000005ff007c0c */ /* 0x000fda000bf05300 */
[----:B------:R-:W-:Y:S05]  /*0f40*/  @!P0 BRA `(.L_x_11) ;  /* 0x00000000001c8947 */ /* 0x000fea0003800000 */
[----:B0-----:R-:W0:Y:S02]  /*0f50*/  LDC.64 R6, c[0x0][0x5a0] ;  /* 0x00016800ff067b82 */ /* 0x001e240000000a00 */
[----:B0-----:R-:W2:Y:S02]  /*0f60*/  LDG.E.64 R6, desc[UR38][R6.64] ;  /* 0x0000002606067981 */ /* 0x001ea4000c1e1b00 */
[----:B--2---:R-:W-:-:S04]  /*0f70*/  ISETP.NE.U32.AND P0, PT, R6, RZ, PT ;  /* 0x000000ff0600720c */ /* 0x004fc80003f05070 */
[----:B------:R-:W-:-:S13]  /*0f80*/  ISETP.NE.AND.EX P0, PT, R7, RZ, PT, P0 ;  /* 0x000000ff0700720c */ /* 0x000fda0003f05300 */
[----:B------:R-:W-:Y:S05]  /*0f90*/  @!P0 BRA `(.L_x_11) ;  /* 0x0000000000088947 */ /* 0x000fea0003800000 */
[----:B-1----:R0:W5:Y:S01]  /*0fa0*/  LD.E R57, desc[UR38][R6.64] ;  /* 0x0000002606397980 */ /* 0x002162000c101900 */
[----:B------:R-:W-:Y:S05]  /*0fb0*/  BRA `(.L_x_12) ;  /* 0x0000000000247947 */ /* 0x000fea0003800000 */
.L_x_11:
[----:B------:R-:W-:Y:S02]  /*0fc0*/  ULDC.64 UR4, c[0x0][0x590] ;  /* 0x0001640000047ab9 */ /* 0x000fe40000000a00 */
[----:B------:R-:W-:-:S04]  /*0fd0*/  ISETP.NE.U32.AND P0, PT, RZ, UR4, PT ;  /* 0x00000004ff007c0c */ /* 0x000fc8000bf05070 */
[----:B------:R-:W-:-:S13]  /*0fe0*/  ISETP.NE.AND.EX P0, PT, RZ, UR5, PT, P0 ;  /* 0x00000005ff007c0c */ /* 0x000fda000bf05300 */
[----:B------:R-:W-:Y:S05]  /*0ff0*/  @!P0 BRA `(.L_x_13) ;  /* 0x00000000000c8947 */ /* 0x000fea0003800000 */
[----:B0-----:R-:W1:Y:S02]  /*1000*/  LDC.64 R6, c[0x0][0x590] ;  /* 0x00016400ff067b82 */ /* 0x001e640000000a00 */
[----:B-1----:R1:W5:Y:S01]  /*1010*/  LDG.E R57, desc[UR38][R6.64] ;  /* 0x0000002606397981 */ /* 0x002362000c1e1900 */
[----:B------:R-:W-:Y:S05]  /*1020*/  BRA `(.L_x_12) ;  /* 0x0000000000087947 */ /* 0x000fea0003800000 */
.L_x_13:
[----:B------:R-:W-:Y:S02]  /*1030*/  ULDC UR4, c[0x0][0x584] ;  /* 0x0001610000047ab9 */ /* 0x000fe40000000800 */
[----:B-1----:R-:W-:-:S07]  /*1040*/  IMAD.U32 R57, RZ, RZ, UR4 ;  /* 0x00000004ff397e24 */ /* 0x002fce000f8e00ff */
.L_x_12:
[----:B------:R-:W-:-:S13]  /*1050*/  LOP3.LUT P0, RZ, R0, 0xff, RZ, 0xc0, !PT ;  /* 0x000000ff00ff7812 */ /* 0x000fda000780c0ff */
[----:B------:R-:W-:Y:S05]  /*1060*/  @!P0 EXIT ;  /* 0x000000000000894d */ /* 0x000fea0003800000 */
[----:B------:R-:W2:Y:S01]  /*1070*/  LDC.64 R58, c[0x0][0x5c8] ;  /* 0x00017200ff3a7b82 */ /* 0x000ea20000000a00 */
[----:B------:R-:W-:Y:S01]  /*1080*/  ULDC.64 UR4, c[0x0][0x288] ;  /* 0x0000a20000047ab9 */ /* 0x000fe20000000a00 */
[----:B------:R-:W-:Y:S01]  /*1090*/  LOP3.LUT R14, R14, 0x1, RZ, 0xc0, !PT ;  /* 0x000000010e0e7812 */ /* 0x000fe200078ec0ff */
[----:B01----:R-:W-:Y:S01]  /*10a0*/  IMAD.U32 R6, RZ, RZ, UR4 ;  /* 0x00000004ff067e24 */ /* 0x003fe2000f8e00ff */
[----:B------:R-:W-:Y:S01]  /*10b0*/  UIADD3 UR4, UR5, 0x1f, URZ ;  /* 0x0000001f05047890 */ /* 0x000fe2000fffe03f */
[----:B------:R-:W-:Y:S01]  /*10c0*/  SHF.R.U32.HI R0, RZ, 0x2, R3 ;  /* 0x00000002ff007819 */ /* 0x000fe20000011603 */
[----:B------:R-:W-:Y:S01]  /*10d0*/  IMAD.MOV.U32 R7, RZ, RZ, -0x1 ;  /* 0xffffffffff077424 */ /* 0x000fe200078e00ff */
[----:B------:R-:W-:Y:S01]  /*10e0*/  SHF.R.U32.HI R4, RZ, 0x1, R4 ;  /* 0x00000001ff047819 */ /* 0x000fe20000011604 */
[----:B------:R-:W0:Y:S01]  /*10f0*/  LDC R60, c[0x0][0x658] ;  /* 0x00019600ff3c7b82 */ /* 0x000e220000000800 */
[----:B------:R-:W-:Y:S01]  /*1100*/  USHF.R.S32.HI UR5, URZ, 0x1f, UR4 ;  /* 0x0000001f3f057899 */ /* 0x000fe20008011404 */
[----:B------:R-:W-:Y:S01]  /*1110*/  IMAD.SHL.U32 R5, R14, 0x40, RZ ;  /* 0x000000400e057824 */ /* 0x000fe200078e00ff */
[----:B------:R-:W-:Y:S01]  /*1120*/  LOP3.LUT R0, R0, 0x7, RZ, 0xc0, !PT ;  /* 0x0000000700007812 */ /* 0x000fe200078ec0ff */
[----:B------:R-:W-:Y:S01]  /*1130*/  IMAD.MOV.U32 R9, RZ, RZ, 0x1 ;  /* 0x00000001ff097424 */ /* 0x000fe200078e00ff */
[----:B------:R-:W-:Y:S01]  /*1140*/  LOP3.LUT R23, R4, 0x30, RZ, 0xc0, !PT ;  /* 0x0000003004177812 */ /* 0x000fe200078ec0ff */
[----:B------:R-:W-:Y:S01]  /*1150*/  ULEA.HI UR5, UR5, UR4, URZ, 0x5 ;  /* 0x0000000405057291 */ /* 0x000fe2000f8f283f */
[--C-:B------:R-:W-:Y:S01]  /*1160*/  LOP3.LUT R22, R5, 0x40, R0.reuse, 0xe2, !PT ;  /* 0x0000004005167812 */ /* 0x100fe200078ee200 */
[C---:B------:R-:W-:Y:S01]  /*1170*/  IMAD.SHL.U32 R62, R3.reuse, 0x2, RZ ;  /* 0x00000002033e7824 */ /* 0x040fe200078e00ff */
[-C--:B------:R-:W-:Y:S01]  /*1180*/  IADD3 R5, RZ, -R23.reuse, -R0 ;  /* 0x80000017ff057210 */ /* 0x080fe20007ffe800 */
[----:B------:R-:W-:Y:S01]  /*1190*/  USHF.R.S32.HI UR43, URZ, 0x5, UR5 ;  /* 0x000000053f2b7899 */ /* 0x000fe20008011405 */
[C---:B------:R-:W-:Y:S01]  /*11a0*/  LOP3.LUT R61, R3.reuse, 0x3, RZ, 0xc0, !PT ;  /* 0x00000003033d7812 */ /* 0x040fe200078ec0ff */
[----:B------:R-:W-:Y:S01]  /*11b0*/  ULDC UR4, c[0x0][0x284] ;  /* 0x0000a10000047ab9 */ /* 0x000fe20000000800 */
[----:B------:R-:W-:Y:S01]  /*11c0*/  LOP3.LUT R63, R3, 0x80, RZ, 0xc0, !PT ;  /* 0x00000080033f7812 */ /* 0x000fe200078ec0ff */
[----:B------:R-:W-:Y:S01]  /*11d0*/  UISETP.LT.AND UP0, UPT, UR43, 0x1, UPT ;  /* 0x000000012b00788c */ /* 0x000fe2000bf01270 */
[----:B------:R-:W-:Y:S01]  /*11e0*/  IMAD R5, R14, -0x40, R5 ;  /* 0xffffffc00e057824 */ /* 0x000fe200078e0205 */
[C-C-:B--2---:R-:W-:Y:S01]  /*11f0*/  SHF.L.U64.HI R65, R58.reuse, 0x7, R59.reuse ;  /* 0x000000073a417819 */ /* 0x144fe2000001023b */
[----:B------:R-:W-:Y:S01]  /*1200*/  IMAD.SHL.U32 R66, R58, 0x80, RZ ;  /* 0x000000803a427824 */ /* 0x000fe200078e00ff */
[----:B------:R-:W-:Y:S01]  /*1210*/  LOP3.LUT R22, R22, R23, RZ, 0xfc, !PT ;  /* 0x0000001716167212 */ /* 0x000fe200078efcff */
[----:B------:R-:W-:Y:S01]  /*1220*/  USEL UR44, UR43, 0x1, UP0 ;  /* 0x000000012b2c7887 */ /* 0x000fe20008000000 */
[----:B------:R-:W-:Y:S01]  /*1230*/  SHF.L.U64.HI R59, R58, 0x3, R59 ;  /* 0x000000033a3b7819 */ /* 0x000fe2000001023b */
[----:B------:R-:W-:Y:S01]  /*1240*/  IMAD R61, R61, -0x2, R6 ;  /* 0xfffffffe3d3d7824 */ /* 0x000fe200078e0206 */
[----:B------:R-:W-:Y:S01]  /*1250*/  SHF.L.U64.HI R65, R66, 0x1, R65 ;  /* 0x0000000142417819 */ /* 0x000fe20000010241 */
[----:B------:R-:W-:Y:S01]  /*1260*/  IMAD.SHL.U32 R58, R58, 0x8, RZ ;  /* 0x000000083a3a7824 */ /* 0x000fe200078e00ff */
[-C--:B0-----:R-:W-:Y:S01]  /*1270*/  SHF.L.U32 R7, R7, R60.reuse, RZ ;  /* 0x0000003c07077219 */ /* 0x081fe200000006ff */
[----:B------:R-:W-:Y:S01]  /*1280*/  IMAD.SHL.U32 R66, R66, 0x2, RZ ;  /* 0x0000000242427824 */ /* 0x000fe200078e00ff */
[----:B------:R-:W-:Y:S01]  /*1290*/  SHF.L.U32 R60, R9, R60, RZ ;  /* 0x0000003c093c7219 */ /* 0x000fe200000006ff */
[----:B------:R-:W-:Y:S01]  /*12a0*/  VIADD R67, R5, UR4 ;  /* 0x0000000405437c36 */ /* 0x000fe20008000000 */
[----:B------:R-:W-:Y:S01]  /*12b0*/  LOP3.LUT R82, R18, 0x1, RZ, 0xfc, !PT ;  /* 0x0000000112527812 */ /* 0x000fe200078efcff */
[----:B------:R-:W-:Y:S01]  /*12c0*/  IMAD.MOV.U32 R23, RZ, RZ, RZ ;  /* 0x000000ffff177224 */ /* 0x000fe200078e00ff */
[----:B------:R-:W-:Y:S01]  /*12d0*/  SHF.R.U32.HI R63, RZ, 0x7, R63 ;  /* 0x00000007ff3f7819 */ /* 0x000fe2000001163f */
[----:B------:R-:W-:Y:S01]  /*12e0*/  UIADD3 UR44, UR43, -UR44, URZ ;  /* 0x8000002c2b2c7290 */ /* 0x000fe2000fffe03f */
[----:B------:R-:W-:Y:S01]  /*12f0*/  LOP3.LUT R64, RZ, R7, RZ, 0x33, !PT ;  /* 0x00000007ff407212 */ /* 0x000fe200078e33ff */
[----:B------:R-:W-:Y:S01]  /*1300*/  UMOV UR40, URZ ;  /* 0x0000003f00287c82 */ /* 0x000fe20008000000 */
[----:B------:R-:W-:-:S09]  /*1310*/  UMOV UR41, URZ ;  /* 0x0000003f00297c82 */ /* 0x000fd20008000000 */
.L_x_95:
[----:B0-----:R-:W0:Y:S01]  /*1320*/  SHFL.IDX PT, R0, R63, RZ, 0x1f ;  /* 0x00001fff3f007589 */ /* 0x001e2200000e0000 */
[----:B-1----:R-:W1:Y:S01]  /*1330*/  S2UR UR7, SR_CgaCtaId ;  /* 0x00000000000779c3 */ /* 0x002e620000008800 */
[----:B------:R-:W-:Y:S01]  /*1340*/  UMOV UR6, 0x400 ;  /* 0x0000040000067882 */ /* 0x000fe20000000000 */
[----:B0-----:R-:W-:Y:S01]  /*1350*/  R2UR UR4, R0 ;  /* 0x00000000000472ca */ /* 0x001fe200000e0000 */
[----:B-1----:R-:W-:-:S12]  /*1360*/  ULEA UR46, UR7, UR6, 0x18 ;  /* 0x00000006072e7291 */ /* 0x002fd8000f8ec03f */
[----:B------:R-:W-:-:S04]  /*1370*/  ULEA.HI UR5, UR4, UR4, URZ, 0x1 ;  /* 0x0000000404057291 */ /* 0x000fc8000f8f083f */
[----:B------:R-:W-:-:S04]  /*1380*/  ULOP3.LUT UR5, UR5, 0xffffe, URZ, 0xc0, !UPT ;  /* 0x000ffffe05057892 */ /* 0x000fc8000f8ec03f */
[----:B------:R-:W-:-:S03]  /*1390*/  UIADD3 UR5, UR4, -UR5, URZ ;  /* 0x8000000504057290 */ /* 0x000fc6000fffe03f */
[----:B------:R-:W-:Y:S01]  /*13a0*/  ULDC UR4, c[0x0][0x28c] ;  /* 0x0000a30000047ab9 */ /* 0x000fe20000000800 */
[----:B------:R-:W-:Y:S01]  /*13b0*/  ULEA UR5, UR5, UR46, 0xc ;  /* 0x0000002e05057291 */ /* 0x000fe2000f8e603f */
[----:B------:R-:W-:-:S03]  /*13c0*/  ISETP.LT.AND P0, PT, RZ, UR4, PT ;  /* 0x00000004ff007c0c */ /* 0x000fc6000bf01270 */
[----:B------:R-:W-:-:S04]  /*13d0*/  UIADD3 UR5, UR5, 0x180, URZ ;  /* 0x0000018005057890 */ /* 0x000fc8000fffe03f */
[----:B------:R-:W-:-:S04]  /*13e0*/  USHF.R.U32.HI UR5, URZ, 0x4, UR5 ;  /* 0x000000043f057899 */ /* 0x000fc80008011605 */
[----:B------:R-:W-:-:S04]  /*13f0*/  ULOP3.LUT UR5, UR5, 0x3fff, URZ, 0xc0, !UPT ;  /* 0x00003fff05057892 */ /* 0x000fc8000f8ec03f */
[----:B------:R-:W-:Y:S01]  /*1400*/  ULOP3.LUT UR45, UR5, 0x10000, URZ, 0xfc, !UPT ;  /* 0x00010000052d7892 */ /* 0x000fe2000f8efc3f */
[----:B--2345:R-:W-:Y:S11]  /*1410*/  @P0 BRA `(.L_x_14) ;  /* 0x0000000000400947 */ /* 0x03cff60003800000 */
[----:B------:R-:W-:Y:S01]  /*1420*/  MOV R0, 0x0 ;  /* 0x0000000000007802 */ /* 0x000fe20000000f00 */
[----:B------:R-:W-:Y:S01]  /*1430*/  ULDC.64 UR4, c[0x4][0x68] ;  /* 0x01001a0000047ab9 */ /* 0x000fe20000000a00 */
[----:B------:R-:W-:Y:S01]  /*1440*/  ULDC.64 UR6, c[0x4][0x8] ;  /* 0x0100020000067ab9 */ /* 0x000fe20000000a00 */
[----:B------:R-:W-:Y:S01]  /*1450*/  IMAD.U32 R4, RZ, RZ, UR4 ;  /* 0x00000004ff047e24 */ /* 0x000fe2000f8e00ff */
[----:B------:R0:W1:Y:S01]  /*1460*/  LDC.64 R14, c[0x4][R0] ;  /* 0x01000000000e7b82 */ /* 0x0000620000000a00 */
[----:B------:R-:W-:Y:S01]  /*1470*/  IMAD.U32 R5, RZ, RZ, UR5 ;  /* 0x00000005ff057e24 */ /* 0x000fe2000f8e00ff */
[----:B------:R-:W-:Y:S01]  /*1480*/  ULDC.64 UR4, c[0x4][0x70] ;  /* 0x01001c0000047ab9 */ /* 0x000fe20000000a00 */
[----:B------:R-:W-:Y:S02]  /*1490*/  IMAD.U32 R10, RZ, RZ, UR6 ;  /* 0x00000006ff0a7e24 */ /* 0x000fe4000f8e00ff */
[----:B------:R-:W-:Y:S02]  /*14a0*/  IMAD.U32 R6, RZ, RZ, UR4 ;  /* 0x00000004ff067e24 */ /* 0x000fe4000f8e00ff */
[----:B------:R-:W-:-:S02]  /*14b0*/  IMAD.U32 R7, RZ, RZ, UR5 ;  /* 0x00000005ff077e24 */ /* 0x000fc4000f8e00ff */
[----:B------:R-:W-:Y:S02]  /*14c0*/  IMAD.U32 R11, RZ, RZ, UR7 ;  /* 0x00000007ff0b7e24 */ /* 0x000fe4000f8e00ff */
[----:B------:R-:W-:Y:S02]  /*14d0*/  IMAD.MOV.U32 R8, RZ, RZ, 0x1e1 ;  /* 0x000001e1ff087424 */ /* 0x000fe400078e00ff */
[----:B------:R-:W-:Y:S02]  /*14e0*/  IMAD.MOV.U32 R12, RZ, RZ, 0x1 ;  /* 0x00000001ff0c7424 */ /* 0x000fe400078e00ff */
[----:B0-----:R-:W-:-:S07]  /*14f0*/  IMAD.MOV.U32 R13, RZ, RZ, RZ ;  /* 0x000000ffff0d7224 */ /* 0x001fce00078e00ff */
[----:B------:R-:W-:-:S07]  /*1500*/  LEPC R20, `(.L_x_14) ;  /* 0x000000001014794e */ /* 0x000fce0000000000 */
[----:B-1---5:R-:W-:Y:S05]  /*1510*/  CALL.ABS.NOINC R14 ;  /* 0x000000000e007343 */ /* 0x022fea0003c00000 */
.L_x_14:
[----:B------:R-:W-:-:S13]  /*1520*/  ISETP.NE.AND P0, PT, R82, 0x3, PT ;  /* 0x000000035200780c */ /* 0x000fda0003f05270 */
[----:B------:R-:W-:Y:S05]  /*1530*/  @!P0 BRA `(.L_x_15) ;  /* 0x0000000000048947 */ /* 0x000fea0003800000 */
[----:B------:R-:W-:Y:S01]  /*1540*/  BPT.TRAP 0x1 ;  /* 0x000000040000795c */ /* 0x000fe20000300000 */
.L_x_15:
[----:B------:R-:W-:Y:S02]  /*1550*/  IMAD.U32 R3, RZ, RZ, UR41 ;  /* 0x00000029ff037e24 */ /* 0x000fe4000f8e00ff */
[----:B------:R-:W-:-:S03]  /*1560*/  IMAD.U32 R0, RZ, RZ, UR40 ;  /* 0x00000028ff007e24 */ /* 0x000fc6000f8e00ff */
[----:B------:R-:W-:Y:S02]  /*1570*/  LEA R3, R3, UR46, 0x3 ;  /* 0x0000002e03037c11 */ /* 0x000fe4000f8e18ff */
[----:B------:R-:W-:-:S04]  /*1580*/  SHF.L.U32 R0, R0, 0x1f, RZ ;  /* 0x0000001f00007819 */ /* 0x000fc800000006ff */
[----:B------:R0:W1:Y:S01]  /*1590*/  SYNCS.PHASECHK.TRANS64.TRYWAIT P1, [R3+URZ], R0 ;  /* 0x00000000030075a7 */ /* 0x000062000802017f */
[----:B------:R-:W-:Y:S05]  /*15a0*/  @!P0 BRA `(.L_x_16) ;  /* 0x0000000000048947 */ /* 0x000fea0003800000 */
[----:B------:R-:W-:Y:S01]  /*15b0*/  BPT.TRAP 0x1 ;  /* 0x000000040000795c */ /* 0x000fe20000300000 */
.L_x_16:
[----:B------:R-:W-:-:S05]  /*15c0*/  IMAD.U32 R4, RZ, RZ, UR44 ;  /* 0x0000002cff047e24 */ /* 0x000fca000f8e00ff */
[----:B------:R-:W-:Y:S01]  /*15d0*/  ISETP.GE.AND P2, PT, R4, 0x1, PT ;  /* 0x000000010400780c */ /* 0x000fe20003f46270 */
[----:B-1----:R-:W-:-:S12]  /*15e0*/  @P1 BRA `(.L_x_17) ;  /* 0x0000000000081947 */ /* 0x002fd80003800000 */
[----:B------:R-:W1:Y:S02]  /*15f0*/  SYNCS.PHASECHK.TRANS64.TRYWAIT P1, [R3+URZ], R0 ;  /* 0x00000000030075a7 */ /* 0x000e64000802017f */
[----:B-1----:R-:W-:Y:S05]  /*1600*/  @!P1 BRA `(.L_x_18) ;  /* 0x0000004c00b89947 */ /* 0x002fea0003800000 */
.L_x_17:
[----:B------:R-:W-:Y:S05]  /*1610*/  WARPSYNC.ALL ;  /* 0x0000000000007948 */ /* 0x000fea0003800000 */
[----:B------:R-:W-:Y:S01]  /*1620*/  UIADD3 UR4, UR46, 0x30180, URZ ;  /* 0x000301802e047890 */ /* 0x000fe2000fffe03f */
[----:B------:R-:W-:Y:S01]  /*1630*/  WARPGROUP.ARRIVE ;  /* 0x00000000000079c5 */ /* 0x000fe20000000000 */
[----:B------:R-:W-:Y:S02]  /*1640*/  ULEA UR10, UR41, UR45, 0xa ;  /* 0x0000002d290a7291 */ /* 0x000fe4000f8e503f */
[----:B------:R-:W-:Y:S01]  /*1650*/  USHF.R.U32.HI UR4, URZ, 0x4, UR4 ;  /* 0x000000043f047899 */ /* 0x000fe20008011604 */
[----:B------:R-:W-:Y:S01]  /*1660*/  UMOV UR5, 0x80000020 ;  /* 0x8000002000057882 */ /* 0x000fe20000000000 */
[----:B------:R-:W-:-:S02]  /*1670*/  UMOV UR7, 0x80000020 ;  /* 0x8000002000077882 */ /* 0x000fc40000000000 */
[----:B------:R-:W-:Y:S02]  /*1680*/  ULOP3.LUT UR4, UR4, 0x3fff, URZ, 0xc0, !UPT ;  /* 0x00003fff04047892 */ /* 0x000fe4000f8ec03f */
[----:B------:R-:W-:Y:S02]  /*1690*/  UIADD3 UR11, UR10, 0x200, URZ ;  /* 0x000002000a0b7890 */ /* 0x000fe4000fffe03f */
[----:B------:R-:W-:-:S03]  /*16a0*/  ULOP3.LUT UR8, UR4, 0x10000, URZ, 0xfc, !UPT ;  /* 0x0001000004087892 */ /* 0x000fc6000f8efc3f */
[----:B------:R-:W-:Y:S01]  /*16b0*/  UMOV UR4, UR10 ;  /* 0x0000000a00047c82 */ /* 0x000fe20008000000 */
[----:B------:R-:W-:-:S07]  /*16c0*/  ULEA UR9, UR41, UR8, 0x7 ;  /* 0x0000000829097291 */ /* 0x000fce000f8e383f */
[----:B------:R-:W-:Y:S02]  /*16d0*/  UMOV UR6, UR9 ;  /* 0x0000000900067c82 */ /* 0x000fe40008000000 */
[----:B------:R-:W-:Y:S01]  /*16e0*/  HGMMA.64x32x16.F32 R40, gdesc[UR4], RZ, !UPT, gsb0 ;  /* 0x00600000042879f0 */ /* 0x000fe2000c0008ff */
[----:B------:R-:W-:Y:S01]  /*16f0*/  UMOV UR4, UR11 ;  /* 0x0000000b00047c82 */ /* 0x000fe20008000000 */
[----:B------:R-:W-:Y:S01]  /*1700*/  UMOV UR5, 0x80000020 ;  /* 0x8000002000057882 */ /* 0x000fe20000000000 */
[----:B------:R-:W-:Y:S02]  /*1710*/  WARPGROUP.DEPBAR.LE gsb0, 0x0 ;  /* 0x00008000000079c5 */ /* 0x000fe40000010000 */
[----:B------:R-:W-:-:S06]  /*1720*/  WARPGROUP.ARRIVE ;  /* 0x00000000000079c5 */ /* 0x000fcc0000000000 */
[----:B------:R-:W-:Y:S01]  /*1730*/  HGMMA.64x32x16.F32 R24, gdesc[UR4], RZ, !UPT, gsb0 ;  /* 0x00600000041879f0 */ /* 0x000fe2000c0008ff */
[----:B------:R-:W-:Y:S02]  /*1740*/  UIADD3 UR4, UR10, 0x2, URZ ;  /* 0x000000020a047890 */ /* 0x000fe4000fffe03f */
[----:B------:R-:W-:Y:S01]  /*1750*/  UIADD3 UR6, UR9, 0x2, URZ ;  /* 0x0000000209067890 */ /* 0x000fe2000fffe03f */
[----:B------:R-:W-:Y:S01]  /*1760*/  UMOV UR5, 0x80000020 ;  /* 0x8000002000057882 */ /* 0x000fe20000000000 */
[----:B------:R-:W-:Y:S01]  /*1770*/  UMOV UR7, 0x80000020 ;  /* 0x8000002000077882 */ /* 0x000fe20000000000 */
[----:B------:R-:W-:Y:S01]  /*1780*/  UIADD3 UR10, UR10, 0x202, URZ ;  /* 0x000002020a0a7890 */ /* 0x000fe2000fffe03f */
[----:B------:R-:W-:Y:S02]  /*1790*/  WARPGROUP.DEPBAR.LE gsb0, 0x0 ;  /* 0x00008000000079c5 */ /* 0x000fe40000010000 */
[----:B------:R-:W-:-:S06]  /*17a0*/  WARPGROUP.ARRIVE ;  /* 0x00000000000079c5 */ /* 0x000fcc0000000000 */
[----:B------:R-:W-:Y:S01]  /*17b0*/  HGMMA.64x32x16.F32 R40, gdesc[UR4], R40, gsb0 ;  /* 0x00600000042879f0 */ /* 0x000fe20008000828 */
[----:B------:R-:W-:Y:S01]  /*17c0*/  UMOV UR4, UR10 ;  /* 0x0000000a00047c82 */ /* 0x000fe20008000000 */
[----:B------:R-:W-:Y:S01]  /*17d0*/  UMOV UR5, 0x80000020 ;  /* 0x8000002000057882 */ /* 0x000fe20000000000 */
[----:B------:R-:W-:Y:S02]  /*17e0*/  WARPGROUP.DEPBAR.LE gsb0, 0x0 ;  /* 0x00008000000079c5 */ /* 0x000fe40000010000 */
[----:B------:R-:W-:-:S06]  /*17f0*/  WARPGROUP.ARRIVE ;  /* 0x00000000000079c5 */ /* 0x000fcc0000000000 */
[----:B------:R-:W-:Y:S03]  /*1800*/  HGMMA.64x32x16.F32 R24, gdesc[UR4], R24, gsb0 ;  /* 0x00600000041879f0 */ /* 0x000fe60008000818 */
[----:B------:R-:W-:Y:S02]  /*1810*/  WARPGROUP.DEPBAR.LE gsb0, 0x0 ;  /* 0x00008000000079c5 */ /* 0x000fe40000010000 */
[----:B------:R-:W-:Y:S05]  /*1820*/  @!P2 BRA `(.L_x_19) ;  /* 0x000000040014a947 */ /* 0x000fea0003800000 */
[----:B------:R-:W-:Y:S01]  /*1830*/  UIADD3 UR4, UR41, 0x1, URZ ;  /* 0x0000000129047890 */ /* 0x000fe2000fffe03f */
[----:B01----:R-:W-:Y:S01]  /*1840*/  IMAD.U32 R0, RZ, RZ, UR44 ;  /* 0x0000002cff007e24 */ /* 0x003fe2000f8e00ff */
[----:B------:R-:W-:Y:S02]  /*1850*/  UMOV UR10, UR41 ;  /* 0x00000029000a7c82 */ /* 0x000fe40008000000 */
[----:B------:R-:W-:-:S04]  /*1860*/  UISETP.NE.AND UP0, UPT, UR4, 0xc, UPT ;  /* 0x0000000c0400788c */ /* 0x000fc8000bf05270 */
[----:B------:R-:W-:Y:S02]  /*1870*/  USEL UR5, URZ, 0x1, UP0 ;  /* 0x000000013f057887 */ /* 0x000fe40008000000 */
[----:B------:R-:W-:Y:S02]  /*1880*/  USEL UR9, UR4, URZ, UP0 ;  /* 0x0000003f04097287 */ /* 0x000fe40008000000 */
[----:B------:R-:W-:-:S06]  /*1890*/  ULOP3.LUT UR5, UR40, UR5, URZ, 0x3c, !UPT ;  /* 0x0000000528057292 */ /* 0x000fcc000f8e3c3f */
[----:B------:R-:W-:-:S07]  /*18a0*/  IMAD.U32 R5, RZ, RZ, UR5 ;  /* 0x00000005ff057e24 */ /* 0x000fce000f8e00ff */
.L_x_26:
[----:B01----:R-:W-:Y:S05]  /*18b0*/  @!P0 BRA `(.L_x_20) ;  /* 0x0000000000048947 */ /* 0x003fea0003800000 */
[----:B------:R-:W-:Y:S01]  /*18c0*/  BPT.TRAP 0x1 ;  /* 0x000000040000795c */ /* 0x000fe20000300000 */
.L_x_20:
[----:B------:R-:W0:Y:S01]  /*18d0*/  S2UR UR5, SR_CgaCtaId ;  /* 0x00000000000579c3 */ /* 0x000e220000008800 */
[----:B------:R-:W-:Y:S01]  /*18e0*/  UMOV UR4, 0x400 ;  /* 0x0000040000047882 */ /* 0x000fe20000000000 */
[----:B------:R-:W-:Y:S01]  /*18f0*/  SHF.L.U32 R3, R5, 0x1f, RZ ;  /* 0x0000001f05037819 */ /* 0x000fe200000006ff */
[----:B0-----:R-:W-:-:S04]  /*1900*/  ULEA UR14, UR5, UR4, 0x18 ;  /* 0x00000004050e7291 */ /* 0x001fc8000f8ec03f */
[----:B------:R-:W-:-:S09]  /*1910*/  ULEA UR4, UR9, UR14, 0x3 ;  /* 0x0000000e09047291 */ /* 0x000fd2000f8e183f */
[----:B------:R0:W1:Y:S01]  /*1920*/  SYNCS.PHASECHK.TRANS64.TRYWAIT P1, [UR4], R3 ;  /* 0x00000003ff0075a7 */ /* 0x0000620008020144 */
[----:B------:R-:W-:Y:S05]  /*1930*/  @!P0 BRA `(.L_x_21) ;  /* 0x0000000000048947 */ /* 0x000fea0003800000 */
[----:B------:R-:W-:Y:S01]  /*1940*/  BPT.TRAP 0x1 ;  /* 0x000000040000795c */ /* 0x000fe20000300000 */
.L_x_21:
[----:B-1----:R-:W-:Y:S05]  /*1950*/  @P1 BRA `(.L_x_22) ;  /* 0x0000000000081947 */ /* 0x002fea0003800000 */
[----:B------:R-:W1:Y:S02]  /*1960*/  SYNCS.PHASECHK.TRANS64.TRYWAIT P1, [UR4], R3 ;  /* 0x00000003ff0075a7 */ /* 0x000e640008020144 */
[----:B-1----:R-:W-:Y:S05]  /*1970*/  @!P1 BRA `(.L_x_23) ;  /* 0x0000004800f09947 */ /* 0x002fea0003800000 */
.L_x_22:
[----:B------:R-:W-:Y:S01]  /*1980*/  ULEA UR11, UR9, UR8, 0x7 ;  /* 0x00000008090b7291 */ /* 0x000fe2000f8e383f */
[----:B------:R-:W-:Y:S01]  /*1990*/  WARPGROUP.ARRIVE ;  /* 0x00000000000079c5 */ /* 0x000fe20000000000 */
[----:B------:R-:W-:Y:S01]  /*19a0*/  ULEA UR12, UR9, UR45, 0xa ;  /* 0x0000002d090c7291 */ /* 0x000fe2000f8e503f */
[----:B------:R-:W-:Y:S01]  /*19b0*/  UMOV UR7, 0x80000020 ;  /* 0x8000002000077882 */ /* 0x000fe20000000000 */
[----:B------:R-:W-:Y:S02]  /*19c0*/  UMOV UR5, 0x80000020 ;  /* 0x8000002000057882 */ /* 0x000fe40000000000 */
[----:B------:R-:W-:Y:S01]  /*19d0*/  UIADD3 UR13, UR12, 0x200, URZ ;  /* 0x000002000c0d7890 */ /* 0x000fe2000fffe03f */
[----:B------:R-:W-:Y:S02]  /*19e0*/  UMOV UR6, UR11 ;  /* 0x0000000b00067c82 */ /* 0x000fe40008000000 */
[----:B------:R-:W-:Y:S02]  /*19f0*/  UMOV UR4, UR12 ;  /* 0x0000000c00047c82 */ /* 0x000fe40008000000 */
[----:B------:R-:W-:Y:S01]  /*1a00*/  HGMMA.64x32x16.F32 R40, gdesc[UR4], R40, gsb0 ;  /* 0x00600000042879f0 */ /* 0x000fe20008000828 */
[----:B------:R-:W-:Y:S01]  /*1a10*/  UMOV UR5, 0x80000020 ;  /* 0x8000002000057882 */ /* 0x000fe20000000000 */
[----:B------:R-:W-:Y:S01]  /*1a20*/  UMOV UR4, UR13 ;  /* 0x0000000d00047c82 */ /* 0x000fe20008000000 */
[----:B------:R-:W-:-:S02]  /*1a30*/  WARPGROUP.DEPBAR.LE gsb0, 0x0 ;  /* 0x00008000000079c5 */ /* 0x000fc40000010000 */
[----:B------:R-:W-:-:S06]  /*1a40*/  WARPGROUP.ARRIVE ;  /* 0x00000000000079c5 */ /* 0x000fcc0000000000 */
[----:B------:R-:W-:Y:S01]  /*1a50*/  HGMMA.64x32x16.F32 R24, gdesc[UR4], R24, gsb0 ;  /* 0x00600000041879f0 */ /* 0x000fe20008000818 */
        /* <DEDUP_REMOVED lines=15> */
[----:B------:R-:W-:Y:S01]  /*1b50*/  BPT.TRAP 0x1 ;  /* 0x000000040000795c */ /* 0x000fe20000300000 */
.L_x_24:
[----:B------:R-:W-:Y:S01]  /*1b60*/  ULEA UR4, UR10, UR14, 0x3 ;  /* 0x0000000e0a047291 */ /* 0x000fe2000f8e183f */
[----:B------:R-:W-:-:S03]  /*1b70*/  ISETP.GT.U32.AND P1, PT, R18, 0x1, PT ;  /* 0x000000011200780c */ /* 0x000fc60003f24070 */
[----:B------:R-:W-:-:S04]  /*1b80*/  UIADD3 UR4, UR4, 0x60, URZ ;  /* 0x0000006004047890 */ /* 0x000fc8000fffe03f */
[----:B------:R-:W-:-:S09]  /*1b90*/  UPRMT UR4, URZ, 0x654, UR4 ;  /* 0x000006543f047896 */ /* 0x000fd20008000004 */
[----:B------:R-:W-:Y:S01]  /*1ba0*/  SYNCS.ARRIVE.TRANS64.RED.A1T0 RZ, [UR4], RZ ;  /* 0x000000ffffff79a7 */ /* 0x000fe20008100404 */
[----:B------:R-:W-:Y:S05]  /*1bb0*/  @P1 BRA `(.L_x_25) ;  /* 0x0000000000041947 */ /* 0x000fea0003800000 */
[----:B------:R-:W-:Y:S01]  /*1bc0*/  BPT.TRAP 0x1 ;  /* 0x000000040000795c */ /* 0x000fe20000300000 */
.L_x_25:
[----:B------:R-:W-:Y:S01]  /*1bd0*/  UIADD3 UR9, UR9, 0x1, URZ ;  /* 0x0000000109097890 */ /* 0x000fe2000fffe03f */
[C---:B------:R-:W-:Y:S01]  /*1be0*/  ISETP.GT.AND P1, PT, R0.reuse, 0x1, PT ;  /* 0x000000010000780c */ /* 0x040fe20003f24270 */
[----:B------:R-:W-:Y:S01]  /*1bf0*/  UIADD3 UR10, UR10, 0x1, URZ ;  /* 0x000000010a0a7890 */ /* 0x000fe2000fffe03f */
[----:B------:R-:W-:Y:S01]  /*1c00*/  VIADD R0, R0, 0xffffffff ;  /* 0xffffffff00007836 */ /* 0x000fe20000000000 */
[----:B------:R-:W-:Y:S02]  /*1c10*/  UISETP.NE.AND UP0, UPT, UR9, 0xc, UPT ;  /* 0x0000000c0900788c */ /* 0x000fe4000bf05270 */
[----:B------:R-:W-:Y:S02]  /*1c20*/  UISETP.NE.AND UP1, UPT, UR10, 0xc, UPT ;  /* 0x0000000c0a00788c */ /* 0x000fe4000bf25270 */
[----:B------:R-:W-:Y:S02]  /*1c30*/  USEL UR4, URZ, 0x1, UP0 ;  /* 0x000000013f047887 */ /* 0x000fe40008000000 */
[----:B------:R-:W-:-:S02]  /*1c40*/  USEL UR9, UR9, URZ, UP0 ;  /* 0x0000003f09097287 */ /* 0x000fc40008000000 */
[----:B------:R-:W-:Y:S02]  /*1c50*/  USEL UR10, UR10, URZ, UP1 ;  /* 0x0000003f0a0a7287 */ /* 0x000fe40008800000 */
[----:B------:R-:W-:Y:S01]  /*1c60*/  LOP3.LUT R5, R5, UR4, RZ, 0x3c, !PT ;  /* 0x0000000405057c12 */ /* 0x000fe2000f8e3cff */
[----:B------:R-:W-:Y:S09]  /*1c70*/  @P1 BRA `(.L_x_26) ;  /* 0xfffffffc000c1947 */ /* 0x000ff2000383ffff */
.L_x_19:
[----:B01----:R-:W0:Y:S02]  /*1c80*/  LDC R0, c[0x0][0x28c] ;  /* 0x0000a300ff007b82 */ /* 0x003e240000000800 */
[----:B0-----:R-:W-:-:S13]  /*1c90*/  ISETP.GE.AND P1, PT, R0, 0x1, PT ;  /* 0x000000010000780c */ /* 0x001fda0003f26270 */
[----:B------:R-:W-:Y:S05]  /*1ca0*/  @!P1 BRA `(.L_x_27) ;  /* 0x0000000000409947 */ /* 0x000fea0003800000 */
[----:B------:R-:W-:Y:S05]  /*1cb0*/  @!P0 BRA `(.L_x_28) ;  /* 0x0000000000048947 */ /* 0x000fea0003800000 */
[----:B------:R-:W-:Y:S01]  /*1cc0*/  BPT.TRAP 0x1 ;  /* 0x000000040000795c */ /* 0x000fe20000300000 */
.L_x_28:
[----:B------:R-:W0:Y:S01]  /*1cd0*/  S2UR UR7, SR_CgaCtaId ;  /* 0x00000000000779c3 */ /* 0x000e220000008800 */
[----:B------:R-:W-:Y:S01]  /*1ce0*/  UIADD3 UR6, UR44, UR41, URZ ;  /* 0x000000292c067290 */ /* 0x000fe2000fffe03f */
[----:B------:R-:W-:-:S03]  /*1cf0*/  ISETP.GT.U32.AND P0, PT, R18, 0x1, PT ;  /* 0x000000011200780c */ /* 0x000fc60003f04070 */
[----:B------:R-:W-:-:S04]  /*1d00*/  UIMAD.WIDE.U32 UR4, UR6, -0x55555555, URZ ;  /* 0xaaaaaaab060478a5 */ /* 0x000fc8000f8e003f */
[----:B------:R-:W-:-:S03]  /*1d10*/  USHF.R.U32.HI UR4, URZ, 0x3, UR5 ;  /* 0x000000033f047899 */ /* 0x000fc60008011605 */
[----:B------:R-:W-:Y:S01]  /*1d20*/  UMOV UR5, 0x400 ;  /* 0x0000040000057882 */ /* 0x000fe20000000000 */
[----:B------:R-:W-:Y:S02]  /*1d30*/  UIMAD UR6, UR4, -0xc, UR6 ;  /* 0xfffffff4040678a4 */ /* 0x000fe4000f8e0206 */
[----:B0-----:R-:W-:-:S04]  /*1d40*/  ULEA UR5, UR7, UR5, 0x18 ;  /* 0x0000000507057291 */ /* 0x001fc8000f8ec03f */
[----:B------:R-:W-:-:S04]  /*1d50*/  ULEA UR6, UR6, UR5, 0x3 ;  /* 0x0000000506067291 */ /* 0x000fc8000f8e183f */
[----:B------:R-:W-:-:S04]  /*1d60*/  UIADD3 UR6, UR6, 0x60, URZ ;  /* 0x0000006006067890 */ /* 0x000fc8000fffe03f */
[----:B------:R-:W-:-:S09]  /*1d70*/  UPRMT UR6, URZ, 0x654, UR6 ;  /* 0x000006543f067896 */ /* 0x000fd20008000006 */
[----:B------:R-:W-:Y:S01]  /*1d80*/  SYNCS.ARRIVE.TRANS64.RED.A1T0 RZ, [UR6], RZ ;  /* 0x000000ffffff79a7 */ /* 0x000fe20008100406 */
[----:B------:R-:W-:Y:S05]  /*1d90*/  @P0 BRA `(.L_x_27) ;  /* 0x0000000000040947 */ /* 0x000fea0003800000 */
[----:B------:R-:W-:Y:S01]  /*1da0*/  BPT.TRAP 0x1 ;  /* 0x000000040000795c */ /* 0x000fe20000300000 */
.L_x_27:
[----:B------:R-:W-:Y:S01]  /*1db0*/  UISETP.GE.U32.AND UP1, UPT, UR43, 0xc, UPT ;  /* 0x0000000c2b00788c */ /* 0x000fe2000bf26070 */
[----:B------:R-:W-:Y:S01]  /*1dc0*/  IMAD.SHL.U32 R3, R68, 0x20, RZ ;  /* 0x0000002044037824 */ /* 0x000fe200078e00ff */
[----:B------:R-:W-:Y:S01]  /*1dd0*/  UIADD3 UR41, UR43, UR41, URZ ;  /* 0x000000292b297290 */ /* 0x000fe2000fffe03f */
[----:B------:R-:W-:Y:S01]  /*1de0*/  IMAD.SHL.U32 R74, R69, 0x100, RZ ;  /* 0x00000100454a7824 */ /* 0x000fe200078e00ff */
[----:B------:R-:W-:Y:S01]  /*1df0*/  ULDC UR8, c[0x0][0x288] ;  /* 0x0000a20000087ab9 */ /* 0x000fe20000000800 */
[----:B------:R-:W-:Y:S01]  /*1e00*/  SHF.R.S32.HI R11, RZ, 0x1f, R19 ;  /* 0x0000001fff0b7819 */ /* 0x000fe20000011413 */
[----:B------:R-:W-:Y:S01]  /*1e10*/  UISETP.GT.U32.AND UP0, UPT, UR41, 0xb, UPT ;  /* 0x0000000b2900788c */ /* 0x000fe2000bf04070 */
[C---:B------:R-:W-:Y:S01]  /*1e20*/  LOP3.LUT R4, R3.reuse, 0x6, R62, 0xf8, !PT ;  /* 0x0000000603047812 */ /* 0x040fe200078ef83e */
[----:B------:R-:W-:Y:S01]  /*1e30*/  ULDC.64 UR6, c[0x0][0x5d0] ;  /* 0x0001740000067ab9 */ /* 0x000fe20000000a00 */
[----:B------:R-:W-:Y:S01]  /*1e40*/  ISETP.GE.AND P0, PT, R3, UR8, PT ;  /* 0x0000000803007c0c */ /* 0x000fe2000bf06270 */
[----:B------:R-:W-:Y:S01]  /*1e50*/  UISETP.LT.U32.AND UP0, UPT, UR43, 0xc, UP0 ;  /* 0x0000000c2b00788c */ /* 0x000fe20008701070 */
[----:B------:R-:W-:Y:S01]  /*1e60*/  SHF.R.S32.HI R5, RZ, 0x1f, R4 ;  /* 0x0000001fff057819 */ /* 0x000fe20000011404 */
[----:B------:R-:W-:Y:S01]  /*1e70*/  @UP1 UIMAD.WIDE.U32 UR4, UR41, -0x55555555, URZ ;  /* 0xaaaaaaab290418a5 */ /* 0x000fe2000f8e003f */
[----:B------:R-:W-:-:S03]  /*1e80*/  IMAD R0, R11, UR6, RZ ;  /* 0x000000060b007c24 */ /* 0x000fc6000f8e02ff */
[----:B------:R-:W-:Y:S01]  /*1e90*/  @UP1 USHF.R.U32.HI UR4, URZ, 0x3, UR5 ;  /* 0x000000033f041899 */ /* 0x000fe20008011605 */
[C---:B------:R-:W-:Y:S01]  /*1ea0*/  IMAD.WIDE.U32 R6, R19.reuse, UR6, R4 ;  /* 0x0000000613067c25 */ /* 0x040fe2000f8e0004 */
[----:B------:R-:W-:Y:S01]  /*1eb0*/  USEL UR6, URZ, 0x1, !UP0 ;  /* 0x000000013f067887 */ /* 0x000fe2000c000000 */
[----:B------:R-:W-:Y:S02]  /*1ec0*/  ULDC UR5, c[0x0][0x284] ;  /* 0x0000a10000057ab9 */ /* 0x000fe40000000800 */
[----:B------:R-:W-:Y:S01]  /*1ed0*/  IMAD R9, R19, UR7, R0 ;  /* 0x0000000713097c24 */ /* 0x000fe2000f8e0200 */
[----:B------:R-:W-:Y:S01]  /*1ee0*/  ISETP.GE.OR P0, PT, R74, UR5, P0 ;  /* 0x000000054a007c0c */ /* 0x000fe20008706670 */
[----:B------:R-:W-:Y:S01]  /*1ef0*/  ULOP3.LUT UR40, UR40, UR6, URZ, 0x3c, !UPT ;  /* 0x0000000628287292 */ /* 0x000fe2000f8e3c3f */
[----:B------:R-:W-:Y:S02]  /*1f00*/  IMAD.MOV.U32 R0, RZ, RZ, -0x1 ;  /* 0xffffffffff007424 */ /* 0x000fe400078e00ff */
[----:B------:R-:W-:Y:S01]  /*1f10*/  IMAD.IADD R7, R7, 0x1, R9 ;  /* 0x0000000107077824 */ /* 0x000fe200078e0209 */
[----:B------:R-:W-:-:S08]  /*1f20*/  @UP1 ULOP3.LUT UR40, UR40, 0x1, UR4, 0x78, !UPT ;  /* 0x0000000128281892 */ /* 0x000fd0000f8e7804 */
[----:B------:R-:W-:Y:S05]  /*1f30*/  @P0 BRA `(.L_x_29) ;  /* 0x00000024004c0947 */ /* 0x000fea0003800000 */
[----:B------:R-:W0:Y:S01]  /*1f40*/  LDC.64 R12, c[0x0][0x5c8] ;  /* 0x00017200ff0c7b82 */ /* 0x000e220000000a00 */
[----:B-----5:R-:W-:Y:S01]  /*1f50*/  FSETP.NEU.AND P1, PT, R57, RZ, PT ;  /* 0x000000ff3900720b */ /* 0x020fe20003f2d000 */
[----:B------:R-:W-:Y:S01]  /*1f60*/  IMAD.WIDE R68, R69, 0x100, R22 ;  /* 0x0000010045447825 */ /* 0x000fe200078e0216 */
[----:B------:R-:W-:Y:S03]  /*1f70*/  BSSY B0, `(.L_x_29) ;  /* 0x000024f000007945 */ /* 0x000fe60003800000 */
[----:B------:R-:W-:Y:S02]  /*1f80*/  IMAD.IADD R74, R67, 0x1, -R74 ;  /* 0x00000001434a7824 */ /* 0x000fe400078e0a4a */
[----:B------:R-:W-:-:S03]  /*1f90*/  IMAD.IADD R3, R61, 0x1, -R3 ;  /* 0x000000013d037824 */ /* 0x000fc600078e0a03 */
[----:B------:R-:W-:-:S04]  /*1fa0*/  ISETP.GT.AND P3, PT, R74, RZ, PT ;  /* 0x000000ff4a00720c */ /* 0x000fc80003f64270 */
[----:B------:R-:W-:Y:S01]  /*1fb0*/  ISETP.GT.AND P0, PT, R3, RZ, P3 ;  /* 0x000000ff0300720c */ /* 0x000fe20001f04270 */
[-C--:B0-----:R-:W-:Y:S02]  /*1fc0*/  IMAD R8, R69, R12.reuse, RZ ;  /* 0x0000000c45087224 */ /* 0x081fe400078e02ff */
[----:B------:R-:W-:-:S04]  /*1fd0*/  IMAD.WIDE.U32 R78, R68, R12, R6 ;  /* 0x0000000c444e7225 */ /* 0x000fc800078e0006 */
[----:B------:R-:W-:-:S04]  /*1fe0*/  IMAD R7, R68, R13, R8 ;  /* 0x0000000d44077224 */ /* 0x000fc800078e0208 */
[----:B------:R-:W-:Y:S01]  /*1ff0*/  IMAD.IADD R81, R79, 0x1, R7 ;  /* 0x000000014f517824 */ /* 0x000fe200078e0207 */
[----:B------:R-:W-:Y:S06]  /*2000*/  @!P1 BRA `(.L_x_30) ;  /* 0x0000001800849947 */ /* 0x000fec0003800000 */
[----:B------:R-:W0:Y:S01]  /*2010*/  LDC.64 R8, c[0x0][0x5b8] ;  /* 0x00016e00ff087b82 */ /* 0x000e220000000a00 */
[----:B------:R-:W-:-:S07]  /*2020*/  ULDC.64 UR4, c[0x0][0x5c0] ;  /* 0x0001700000047ab9 */ /* 0x000fce0000000a00 */
[----:B------:R-:W1:Y:S08]  /*2030*/  LDC.64 R14, c[0x0][0x5b0] ;  /* 0x00016c00ff0e7b82 */ /* 0x000e700000000a00 */
[----:B------:R-:W2:Y:S01]  /*2040*/  LDC.64 R6, c[0x0][0x5a8] ;  /* 0x00016a00ff067b82 */ /* 0x000ea20000000a00 */
[----:B0-----:R-:W-:-:S04]  /*2050*/  IMAD R10, R11, R8, RZ ;  /* 0x000000080b0a7224 */ /* 0x001fc800078e02ff */
[C---:B------:R-:W-:Y:S02]  /*2060*/  IMAD R9, R19.reuse, R9, R10 ;  /* 0x0000000913097224 */ /* 0x040fe400078e020a */
[----:B------:R-:W-:-:S04]  /*2070*/  IMAD.WIDE.U32 R10, R19, R8, R4 ;  /* 0x00000008130a7225 */ /* 0x000fc800078e0004 */
[----:B-1----:R-:W-:Y:S02]  /*2080*/  IMAD R12, R69, R14, RZ ;  /* 0x0000000e450c7224 */ /* 0x002fe400078e02ff */
[----:B------:R-:W-:Y:S02]  /*2090*/  IMAD.IADD R13, R11, 0x1, R9 ;  /* 0x000000010b0d7824 */ /* 0x000fe400078e0209 */
[----:B------:R-:W-:Y:S02]  /*20a0*/  IMAD R79, R68, R15, R12 ;  /* 0x0000000f444f7224 */ /* 0x000fe400078e020c */
[----:B------:R-:W-:-:S04]  /*20b0*/  IMAD.MOV.U32 R12, RZ, RZ, R10 ;  /* 0x000000ffff0c7224 */ /* 0x000fc800078e000a */
[----:B------:R-:W-:-:S04]  /*20c0*/  IMAD.WIDE.U32 R20, R68, R14, R12 ;  /* 0x0000000e44147225 */ /* 0x000fc800078e000c */
[----:B------:R-:W-:Y:S01]  /*20d0*/  IMAD.IADD R21, R21, 0x1, R79 ;  /* 0x0000000115157824 */ /* 0x000fe200078e024f */
[----:B--2---:R-:W-:-:S04]  /*20e0*/  LEA R70, P1, R20, R6, 0x1 ;  /* 0x0000000614467211 */ /* 0x004fc800078208ff */
[----:B------:R-:W-:-:S05]  /*20f0*/  LEA.HI.X R71, R20, R7, R21, 0x1, P1 ;  /* 0x0000000714477211 */ /* 0x000fca00008f0c15 */
[----:B------:R0:W2:Y:S01]  /*2100*/  @P0 LDG.E.LTC128B.U16 R75, desc[UR38][R70.64] ;  /* 0x00000026464b0981 */ /* 0x0000a2000c1e1520 */
[----:B------:R-:W-:Y:S01]  /*2110*/  IMAD.WIDE.U32 R72, R68, R14, R4 ;  /* 0x0000000e44487225 */ /* 0x000fe200078e0004 */
[----:B------:R-:W-:Y:S03]  /*2120*/  BSSY B1, `(.L_x_31) ;  /* 0x0000012000017945 */ /* 0x000fe60003800000 */
[----:B------:R-:W-:Y:S02]  /*2130*/  IMAD.IADD R73, R79, 0x1, R73 ;  /* 0x000000014f497824 */ /* 0x000fe400078e0249 */
[----:B------:R-:W-:-:S04]  /*2140*/  IMAD.WIDE.U32 R76, R19, R8, R72 ;  /* 0x00000008134c7225 */ /* 0x000fc800078e0048 */
[----:B0-----:R-:W-:Y:S01]  /*2150*/  IMAD.SHL.U32 R70, R14, 0x8, RZ ;  /* 0x000000080e467824 */ /* 0x001fe200078e00ff */
[----:B------:R-:W-:Y:S01]  /*2160*/  LEA R72, P2, R76, R6, 0x1 ;  /* 0x000000064c487211 */ /* 0x000fe200078408ff */
[----:B--2---:R-:W-:-:S05]  /*2170*/  HADD2.F32 R20, -RZ, R75.H0_H0 ;  /* 0x2000004bff147230 */ /* 0x004fca0000004100 */
[----:B------:R-:W-:Y:S01]  /*2180*/  FMUL R21, R20, R57 ;  /* 0x0000003914157220 */ /* 0x000fe20000400000 */
[----:B------:R-:W-:-:S03]  /*2190*/  LEA R20, P1, R78, UR4, 0x1 ;  /* 0x000000044e147c11 */ /* 0x000fc6000f8208ff */
[----:B------:R-:W-:Y:S01]  /*21a0*/  FFMA R21, R40, R56, R21 ;  /* 0x0000003828157223 */ /* 0x000fe20000000015 */
[----:B------:R-:W-:-:S04]  /*21b0*/  IMAD.IADD R40, R9, 0x1, R77 ;  /* 0x0000000109287824 */ /* 0x000fc800078e024d */
[----:B------:R-:W-:Y:S02]  /*21c0*/  F2FP.F16.F32.PACK_AB R71, RZ, R21 ;  /* 0x00000015ff47723e */ /* 0x000fe400000000ff */
[----:B------:R-:W-:Y:S02]  /*21d0*/  LEA.HI.X R21, R78, UR5, R81, 0x1, P1 ;  /* 0x000000054e157c11 */ /* 0x000fe400088f0c51 */
[----:B------:R-:W-:Y:S02]  /*21e0*/  ISETP.GT.AND P1, PT, R3, 0x1, P3 ;  /* 0x000000010300780c */ /* 0x000fe40001f24270 */
[----:B------:R-:W-:Y:S01]  /*21f0*/  LEA.HI.X R73, R76, R7, R40, 0x1, P2 ;  /* 0x000000074c497211 */ /* 0x000fe200010f0c28 */
[----:B------:R0:W-:Y:S02]  /*2200*/  @P0 STG.E.U16 desc[UR38][R20.64], R71 ;  /* 0x0000004714000986 */ /* 0x0001e4000c101526 */
[----:B0-----:R-:W-:-:S08]  /*2210*/  SHF.L.U64.HI R71, R14, 0x3, R15 ;  /* 0x000000030e477819 */ /* 0x001fd0000001020f */
[----:B------:R-:W-:Y:S05]  /*2220*/  @!P1 BRA `(.L_x_32) ;  /* 0x0000000000049947 */ /* 0x000fea0003800000 */
[----:B------:R0:W5:Y:S02]  /*2230*/  LDG.E.LTC128B.U16 R75, desc[UR38][R72.64+0x2] ;  /* 0x00000226484b7981 */ /* 0x000164000c1e1520 */
.L_x_32:
[----:B------:R-:W-:Y:S05]  /*2240*/  BSYNC B1 ;  /* 0x0000000000017941 */ /* 0x000fea0003800000 */
.L_x_31:
[----:B-----5:R-:W-:Y:S01]  /*2250*/  HADD2.F32 R40, -RZ, R75.H0_H0 ;  /* 0x2000004bff287230 */ /* 0x020fe20000004100 */
[----:B------:R-:W-:Y:S01]  /*2260*/  ISETP.GT.AND P0, PT, R74, 0x8, PT ;  /* 0x000000084a00780c */ /* 0x000fe20003f04270 */
[----:B------:R-:W-:Y:S01]  /*2270*/  IMAD.WIDE.U32 R80, R68, R14, R70 ;  /* 0x0000000e44507225 */ /* 0x000fe200078e0046 */
[----:B------:R-:W-:-:S03]  /*2280*/  PRMT R83, R75, 0x7610, R83 ;  /* 0x000076104b537816 */ /* 0x000fc60000000053 */
[----:B------:R-:W-:Y:S01]  /*2290*/  FMUL R40, R40, R57 ;  /* 0x0000003928287220 */ /* 0x000fe20000400000 */
[----:B------:R-:W-:Y:S01]  /*22a0*/  IMAD.IADD R79, R79, 0x1, R81 ;  /* 0x000000014f4f7824 */ /* 0x000fe200078e0251 */
[----:B------:R-:W-:Y:S02]  /*22b0*/  IADD3 R76, P4, R10, R80, RZ ;  /* 0x000000500a4c7210 */ /* 0x000fe40007f9e0ff */
[----:B------:R-:W-:Y:S01]  /*22c0*/  FFMA R41, R41, R56, R40 ;  /* 0x0000003829297223 */ /* 0x000fe20000000028 */
[----:B------:R-:W-:Y:S02]  /*22d0*/  ISETP.GT.AND P2, PT, R3, RZ, P0 ;  /* 0x000000ff0300720c */ /* 0x000fe40000744270 */
[----:B------:R-:W-:Y:S01]  /*22e0*/  IMAD.X R77, R79, 0x1, R13, P4 ;  /* 0x000000014f4d7824 */ /* 0x000fe200020e060d */
[----:B------:R-:W-:Y:S02]  /*22f0*/  LEA R40, P4, R76, R6, 0x1 ;  /* 0x000000064c287211 */ /* 0x000fe400078808ff */
[----:B------:R-:W-:-:S02]  /*2300*/  F2FP.F16.F32.PACK_AB R78, RZ, R41 ;  /* 0x00000029ff4e723e */ /* 0x000fc400000000ff */
[----:B------:R-:W-:Y:S02]  /*2310*/  LEA.HI.X R41, R76, R7, R77, 0x1, P4 ;  /* 0x000000074c297211 */ /* 0x000fe400020f0c4d */
[----:B------:R-:W-:-:S05]  /*2320*/  PRMT R81, R78, 0x7610, R81 ;  /* 0x000076104e517816 */ /* 0x000fca0000000051 */
[----:B------:R1:W-:Y:S04]  /*2330*/  @P1 STG.E.U16 desc[UR38][R20.64+0x2], R81 ;  /* 0x0000025114001986 */ /* 0x0003e8000c101526 */
[----:B------:R2:W3:Y:S01]  /*2340*/  @P2 LDG.E.LTC128B.U16 R83, desc[UR38][R40.64] ;  /* 0x0000002628532981 */ /* 0x0004e2000c1e1520 */
[----:B------:R-:W-:Y:S01]  /*2350*/  IMAD.SHL.U32 R75, R58, 0x2, RZ ;  /* 0x000000023a4b7824 */ /* 0x000fe200078e00ff */
[----:B------:R-:W-:Y:S01]  /*2360*/  IADD3 R80, P1, R4, R80, RZ ;  /* 0x0000005004507210 */ /* 0x000fe20007f3e0ff */
[----:B------:R-:W-:Y:S03]  /*2370*/  BSSY B1, `(.L_x_33) ;  /* 0x0000011000017945 */ /* 0x000fe60003800000 */
[----:B------:R-:W-:Y:S01]  /*2380*/  IADD3 R78, P4, R75, R20, RZ ;  /* 0x000000144b4e7210 */ /* 0x000fe20007f9e0ff */
[----:B-1----:R-:W-:Y:S01]  /*2390*/  IMAD.X R81, R5, 0x1, R79, P1 ;  /* 0x0000000105517824 */ /* 0x002fe200008e064f */
[----:B------:R-:W-:Y:S01]  /*23a0*/  ISETP.GT.AND P1, PT, R3, 0x1, P0 ;  /* 0x000000010300780c */ /* 0x000fe20000724270 */
[----:B------:R-:W-:-:S03]  /*23b0*/  IMAD.WIDE.U32 R80, R19, R8, R80 ;  /* 0x0000000813507225 */ /* 0x000fc600078e0050 */
[----:B--2---:R-:W-:Y:S01]  /*23c0*/  LEA R40, P5, R80, R6, 0x1 ;  /* 0x0000000650287211 */ /* 0x004fe200078a08ff */
[----:B---3--:R-:W-:-:S05]  /*23d0*/  HADD2.F32 R76, -RZ, R83.H0_H0 ;  /* 0x20000053ff4c7230 */ /* 0x008fca0000004100 */
[----:B------:R-:W-:Y:S01]  /*23e0*/  FMUL R77, R76, R57 ;  /* 0x000000394c4d7220 */ /* 0x000fe20000400000 */
[----:B------:R-:W-:-:S03]  /*23f0*/  IMAD.IADD R76, R9, 0x1, R81 ;  /* 0x00000001094c7824 */ /* 0x000fc600078e0251 */
[----:B------:R-:W-:Y:S01]  /*2400*/  FFMA R42, R42, R56, R77 ;  /* 0x000000382a2a7223 */ /* 0x000fe2000000004d */
[----:B------:R-:W-:Y:S02]  /*2410*/  SHF.L.U64.HI R77, R58, 0x1, R59 ;  /* 0x000000013a4d7819 */ /* 0x000fe4000001023b */
[----:B------:R-:W-:Y:S02]  /*2420*/  LEA.HI.X R41, R80, R7, R76, 0x1, P5 ;  /* 0x0000000750297211 */ /* 0x000fe400028f0c4c */
[----:B------:R-:W-:Y:S01]  /*2430*/  F2FP.F16.F32.PACK_AB R42, RZ, R42 ;  /* 0x0000002aff2a723e */ /* 0x000fe200000000ff */
[----:B------:R-:W-:-:S05]  /*2440*/  IMAD.X R79, R77, 0x1, R21, P4 ;  /* 0x000000014d4f7824 */ /* 0x000fca00020e0615 */
[----:B------:R1:W-:Y:S01]  /*2450*/  @P2 STG.E.U16 desc[UR38][R78.64], R42 ;  /* 0x0000002a4e002986 */ /* 0x0003e2000c101526 */
[----:B------:R-:W-:Y:S05]  /*2460*/  @!P1 BRA `(.L_x_34) ;  /* 0x0000000000049947 */ /* 0x000fea0003800000 */
[----:B------:R2:W5:Y:S02]  /*2470*/  LDG.E.LTC128B.U16 R83, desc[UR38][R40.64+0x2] ;  /* 0x0000022628537981 */ /* 0x000564000c1e1520 */
.L_x_34:
[----:B------:R-:W-:Y:S05]  /*2480*/  BSYNC B1 ;  /* 0x0000000000017941 */ /* 0x000fea0003800000 */
.L_x_33:
[----:B-1---5:R-:W-:Y:S01]  /*2490*/  HADD2.F32 R42, -RZ, R83.H0_H0 ;  /* 0x20000053ff2a7230 */ /* 0x022fe20000004100 */
[----:B------:R-:W-:Y:S01]  /*24a0*/  ISETP.GT.AND P2, PT, R3, 0x8, P3 ;  /* 0x000000080300780c */ /* 0x000fe20001f44270 */
[----:B------:R-:W-:Y:S03]  /*24b0*/  BSSY B1, `(.L_x_35) ;  /* 0x000000a000017945 */ /* 0x000fe60003800000 */
[----:B------:R-:W-:-:S04]  /*24c0*/  FMUL R42, R42, R57 ;  /* 0x000000392a2a7220 */ /* 0x000fc80000400000 */
[----:B------:R-:W-:Y:S01]  /*24d0*/  FFMA R42, R43, R56, R42 ;  /* 0x000000382b2a7223 */ /* 0x000fe2000000002a */
[----:B------:R-:W-:-:S04]  /*24e0*/  @P1 IMAD.MOV.U32 R43, RZ, RZ, R79 ;  /* 0x000000ffff2b1224 */ /* 0x000fc800078e004f */
[----:B------:R-:W-:-:S04]  /*24f0*/  F2FP.F16.F32.PACK_AB R42, RZ, R42 ;  /* 0x0000002aff2a723e */ /* 0x000fc800000000ff */
[----:B------:R-:W-:Y:S01]  /*2500*/  PRMT R76, R42, 0x7610, R76 ;  /* 0x000076102a4c7816 */ /* 0x000fe2000000004c */
[----:B------:R-:W-:-:S05]  /*2510*/  @P1 IMAD.MOV.U32 R42, RZ, RZ, R78 ;  /* 0x000000ffff2a1224 */ /* 0x000fca00078e004e */
[----:B------:R1:W-:Y:S01]  /*2520*/  @P1 STG.E.U16 desc[UR38][R42.64+0x2], R76 ;  /* 0x0000024c2a001986 */ /* 0x0003e2000c101526 */
[----:B------:R-:W-:Y:S05]  /*2530*/  @!P2 BRA `(.L_x_36) ;  /* 0x000000000004a947 */ /* 0x000fea0003800000 */
[----:B------:R3:W5:Y:S02]  /*2540*/  LDG.E.LTC128B.U16 R83, desc[UR38][R72.64+0x10] ;  /* 0x0000102648537981 */ /* 0x000764000c1e1520 */
.L_x_36:
[----:B------:R-:W-:Y:S05]  /*2550*/  BSYNC B1 ;  /* 0x0000000000017941 */ /* 0x000fea0003800000 */
.L_x_35:
[----:B-1---5:R-:W-:Y:S01]  /*2560*/  HADD2.F32 R42, -RZ, R83.H0_H0 ;  /* 0x20000053ff2a7230 */ /* 0x022fe20000004100 */
[----:B------:R-:W-:Y:S01]  /*2570*/  ISETP.GT.AND P1, PT, R3, 0x9, P3 ;  /* 0x000000090300780c */ /* 0x000fe20001f24270 */
[----:B------:R-:W-:Y:S03]  /*2580*/  BSSY B1, `(.L_x_37) ;  /* 0x0000007000017945 */ /* 0x000fe60003800000 */
[----:B------:R-:W-:-:S04]  /*2590*/  FMUL R43, R42, R57 ;  /* 0x000000392a2b7220 */ /* 0x000fc80000400000 */
[----:B------:R-:W-:-:S05]  /*25a0*/  FFMA R43, R44, R56, R43 ;  /* 0x000000382c2b7223 */ /* 0x000fca000000002b */
[----:B------:R-:W-:-:S05]  /*25b0*/  F2FP.F16.F32.PACK_AB R43, RZ, R43 ;  /* 0x0000002bff2b723e */ /* 0x000fca00000000ff */
[----:B------:R1:W-:Y:S01]  /*25c0*/  @P2 STG.E.U16 desc[UR38][R20.64+0x10], R43 ;  /* 0x0000102b14002986 */ /* 0x0003e2000c101526 */
[----:B------:R-:W-:Y:S05]  /*25d0*/  @!P1 BRA `(.L_x_38) ;  /* 0x0000000000049947 */ /* 0x000fea0003800000 */
[----:B------:R4:W5:Y:S02]  /*25e0*/  LDG.E.LTC128B.U16 R83, desc[UR38][R72.64+0x12] ;  /* 0x0000122648537981 */ /* 0x000964000c1e1520 */
.L_x_38:
[----:B------:R-:W-:Y:S05]  /*25f0*/  BSYNC B1 ;  /* 0x0000000000017941 */ /* 0x000fea0003800000 */
.L_x_37:
[----:B-----5:R-:W-:Y:S01]  /*2600*/  HADD2.F32 R42, -RZ, R83.H0_H0 ;  /* 0x20000053ff2a7230 */ /* 0x020fe20000004100 */
        /* <DEDUP_REMOVED lines=8> */
.L_x_40:
[----:B------:R-:W-:Y:S05]  /*2690*/  BSYNC B1 ;  /* 0x0000000000017941 */ /* 0x000fea0003800000 */
.L_x_39:
[----:B0----5:R-:W-:Y:S01]  /*26a0*/  HADD2.F32 R42, -RZ, R83.H0_H0 ;  /* 0x20000053ff2a7230 */ /* 0x021fe20000004100 */
[----:B------:R-:W-:Y:S01]  /*26b0*/  ISETP.GT.AND P1, PT, R3, 0x9, P0 ;  /* 0x000000090300780c */ /* 0x000fe20000724270 */
[----:B------:R-:W-:Y:S03]  /*26c0*/  BSSY B1, `(.L_x_41) ;  /* 0x000000a000017945 */ /* 0x000fe60003800000 */
[----:B-1----:R-:W-:Y:S01]  /*26d0*/  FMUL R43, R42, R57 ;  /* 0x000000392a2b7220 */ /* 0x002fe20000400000 */
[----:B------:R-:W-:-:S03]  /*26e0*/  @P2 IMAD.MOV.U32 R42, RZ, RZ, R78 ;  /* 0x000000ffff2a2224 */ /* 0x000fc600078e004e */
[----:B------:R-:W-:-:S05]  /*26f0*/  FFMA R43, R46, R56, R43 ;  /* 0x000000382e2b7223 */ /* 0x000fca000000002b */
[----:B------:R-:W-:-:S04]  /*2700*/  F2FP.F16.F32.PACK_AB R43, RZ, R43 ;  /* 0x0000002bff2b723e */ /* 0x000fc800000000ff */
[----:B------:R-:W-:Y:S01]  /*2710*/  PRMT R44, R43, 0x7610, R44 ;  /* 0x000076102b2c7816 */ /* 0x000fe2000000002c */
[----:B------:R-:W-:-:S05]  /*2720*/  @P2 IMAD.MOV.U32 R43, RZ, RZ, R79 ;  /* 0x000000ffff2b2224 */ /* 0x000fca00078e004f */
[----:B------:R0:W-:Y:S01]  /*2730*/  @P2 STG.E.U16 desc[UR38][R42.64+0x10], R44 ;  /* 0x0000102c2a002986 */ /* 0x0001e2000c101526 */
[----:B------:R-:W-:Y:S05]  /*2740*/  @!P1 BRA `(.L_x_42) ;  /* 0x0000000000049947 */ /* 0x000fea0003800000 */
[----:B------:R1:W5:Y:S02]  /*2750*/  LDG.E.LTC128B.U16 R83, desc[UR38][R40.64+0x12] ;  /* 0x0000122628537981 */ /* 0x000364000c1e1520 */
.L_x_42:
[----:B------:R-:W-:Y:S05]  /*2760*/  BSYNC B1 ;  /* 0x0000000000017941 */ /* 0x000fea0003800000 */
.L_x_41:
[----:B0----5:R-:W-:Y:S01]  /*2770*/  HADD2.F32 R42, -RZ, R83.H0_H0 ;  /* 0x20000053ff2a7230 */ /* 0x021fe20000004100 */
[----:B------:R-:W-:Y:S01]  /*2780*/  ISETP.GT.AND P2, PT, R3, 0x10, P3 ;  /* 0x000000100300780c */ /* 0x000fe20001f44270 */
[----:B------:R-:W-:Y:S01]  /*2790*/  @P1 IMAD.MOV.U32 R43, RZ, RZ, R79 ;  /* 0x000000ffff2b1224 */ /* 0x000fe200078e004f */
[----:B------:R-:W-:Y:S02]  /*27a0*/  BSSY B1, `(.L_x_43) ;  /* 0x0000009000017945 */ /* 0x000fe40003800000 */
[----:B------:R-:W-:-:S04]  /*27b0*/  FMUL R42, R42, R57 ;  /* 0x000000392a2a7220 */ /* 0x000fc80000400000 */
[----:B------:R-:W-:-:S05]  /*27c0*/  FFMA R42, R47, R56, R42 ;  /* 0x000000382f2a7223 */ /* 0x000fca000000002a */
[----:B------:R-:W-:-:S04]  /*27d0*/  F2FP.F16.F32.PACK_AB R42, RZ, R42 ;  /* 0x0000002aff2a723e */ /* 0x000fc800000000ff */
[----:B------:R-:W-:Y:S01]  /*27e0*/  PRMT R44, R42, 0x7610, R44 ;  /* 0x000076102a2c7816 */ /* 0x000fe2000000002c */
[----:B------:R-:W-:-:S05]  /*27f0*/  @P1 IMAD.MOV.U32 R42, RZ, RZ, R78 ;  /* 0x000000ffff2a1224 */ /* 0x000fca00078e004e */
[----:B------:R0:W-:Y:S01]  /*2800*/  @P1 STG.E.U16 desc[UR38][R42.64+0x12], R44 ;  /* 0x0000122c2a001986 */ /* 0x0001e2000c101526 */
[----:B------:R-:W-:Y:S05]  /*2810*/  @!P2 BRA `(.L_x_44) ;  /* 0x000000000004a947 */ /* 0x000fea0003800000 */
[----:B------:R0:W5:Y:S02]  /*2820*/  LDG.E.LTC128B.U16 R83, desc[UR38][R72.64+0x20] ;  /* 0x0000202648537981 */ /* 0x000164000c1e1520 */
.L_x_44:
[----:B------:R-:W-:Y:S05]  /*2830*/  BSYNC B1 ;  /* 0x0000000000017941 */ /* 0x000fea0003800000 */
.L_x_43:
[----:B0----5:R-:W-:Y:S01]  /*2840*/  HADD2.F32 R42, -RZ, R83.H0_H0 ;  /* 0x20000053ff2a7230 */ /* 0x021fe20000004100 */
        /* <DEDUP_REMOVED lines=8> */
.L_x_46:
[----:B------:R-:W-:Y:S05]  /*28d0*/  BSYNC B1 ;  /* 0x0000000000017941 */ /* 0x000fea0003800000 */
.L_x_45:
        /* <DEDUP_REMOVED lines=9> */
.L_x_48:
[----:B------:R-:W-:Y:S05]  /*2970*/  BSYNC B1 ;  /* 0x0000000000017941 */ /* 0x000fea0003800000 */
.L_x_47:
[----:B0----5:R-:W-:Y:S01]  /*2980*/  HADD2.F32 R42, -RZ, R83.H0_H0 ;  /* 0x20000053ff2a7230 */ /* 0x021fe20000004100 */
[----:B------:R-:W-:Y:S01]  /*2990*/  ISETP.GT.AND P1, PT, R3, 0x11, P0 ;  /* 0x000000110300780c */ /* 0x000fe20000724270 */
[----:B------:R-:W-:Y:S03]  /*29a0*/  BSSY B1, `(.L_x_49) ;  /* 0x000000a000017945 */ /* 0x000fe60003800000 */
[----:B------:R-:W-:Y:S01]  /*29b0*/  FMUL R43, R42, R57 ;  /* 0x000000392a2b7220 */ /* 0x000fe20000400000 */
        /* <DEDUP_REMOVED lines=8> */
.L_x_50:
[----:B------:R-:W-:Y:S05]  /*2a40*/  BSYNC B1 ;  /* 0x0000000000017941 */ /* 0x000fea0003800000 */
.L_x_49:
        /* <DEDUP_REMOVED lines=12> */
.L_x_52:
[----:B------:R-:W-:Y:S05]  /*2b10*/  BSYNC B1 ;  /* 0x0000000000017941 */ /* 0x000fea0003800000 */
.L_x_51:
        /* <DEDUP_REMOVED lines=9> */
.L_x_54:
[----:B------:R-:W-:Y:S05]  /*2bb0*/  BSYNC B1 ;  /* 0x0000000000017941 */ /* 0x000fea0003800000 */
.L_x_53:
        /* <DEDUP_REMOVED lines=9> */
.L_x_56:
[----:B------:R-:W-:Y:S05]  /*2c50*/  BSYNC B1 ;  /* 0x0000000000017941 */ /* 0x000fea0003800000 */
.L_x_55:
[----:B0----5:R-:W-:Y:S01]  /*2c60*/  HADD2.F32 R42, -RZ, R83.H0_H0 ;  /* 0x20000053ff2a7230 */ /* 0x021fe20000004100 */
[----:B------:R-:W-:Y:S01]  /*2c70*/  ISETP.GT.AND P1, PT, R3, 0x19, P0 ;  /* 0x000000190300780c */ /* 0x000fe20000724270 */
[----:B------:R-:W-:Y:S01]  /*2c80*/  BSSY B1, `(.L_x_57) ;  /* 0x000000b000017945 */ /* 0x000fe20003800000 */
[----:B------:R-:W-:Y:S02]  /*2c90*/  IADD3 R49, P0, R68, 0x80, RZ ;  /* 0x0000008044317810 */ /* 0x000fe40007f1e0ff */
        /* <DEDUP_REMOVED lines=9> */
.L_x_58:
[----:B------:R-:W-:Y:S05]  /*2d30*/  BSYNC B1 ;  /* 0x0000000000017941 */ /* 0x000fea0003800000 */
.L_x_57:
[----:B012--5:R-:W-:Y:S01]  /*2d40*/  HADD2.F32 R40, -RZ, R83.H0_H0 ;  /* 0x20000053ff287230 */ /* 0x027fe20000004100 */
[----:B------:R-:W-:Y:S01]  /*2d50*/  BSSY B1, `(.L_x_59) ;  /* 0x0000011000017945 */ /* 0x000fe20003800000 */
[----:B------:R-:W-:Y:S01]  /*2d60*/  IMAD.X R69, RZ, RZ, R69, P0 ;  /* 0x000000ffff457224 */ /* 0x000fe200000e0645 */
[----:B------:R-:W-:Y:S02]  /*2d70*/  ISETP.GT.AND P0, PT, R74, 0x80, PT ;  /* 0x000000804a00780c */ /* 0x000fe40003f04270 */
[----:B------:R-:W-:Y:S01]  /*2d80*/  FMUL R40, R40, R57 ;  /* 0x0000003928287220 */ /* 0x000fe20000400000 */
[----:B------:R-:W-:Y:S01]  /*2d90*/  IMAD R42, R69, R14, RZ ;  /* 0x0000000e452a7224 */ /* 0x000fe200078e02ff */
[----:B------:R-:W-:Y:S02]  /*2da0*/  ISETP.GT.AND P3, PT, R3, RZ, P0 ;  /* 0x000000ff0300720c */ /* 0x000fe40000764270 */
[----:B------:R-:W-:Y:S01]  /*2db0*/  FFMA R55, R55, R56, R40 ;  /* 0x0000003837377223 */ /* 0x000fe20000000028 */
[----:B------:R-:W-:-:S02]  /*2dc0*/  IMAD R47, R49, R15, R42 ;  /* 0x0000000f312f7224 */ /* 0x000fc400078e022a */
[----:B------:R-:W-:Y:S02]  /*2dd0*/  IMAD.WIDE.U32 R40, R49, R14, R12 ;  /* 0x0000000e31287225 */ /* 0x000fe400078e000c */
[----:B------:R-:W-:Y:S02]  /*2de0*/  F2FP.F16.F32.PACK_AB R55, RZ, R55 ;  /* 0x00000037ff37723e */ /* 0x000fe400000000ff */
[----:B------:R-:W-:Y:S01]  /*2df0*/  IMAD.IADD R15, R41, 0x1, R47 ;  /* 0x00000001290f7824 */ /* 0x000fe200078e022f */
[C---:B------:R-:W-:Y:S02]  /*2e00*/  LEA R42, P2, R40.reuse, R6, 0x1 ;  /* 0x00000006282a7211 */ /* 0x040fe400078408ff */
[----:B------:R0:W-:Y:S02]  /*2e10*/  @P1 STG.E.U16 desc[UR38][R78.64+0x32], R55 ;  /* 0x000032374e001986 */ /* 0x0001e4000c101526 */
[----:B------:R-:W-:Y:S01]  /*2e20*/  LEA.HI.X R43, R40, R7, R15, 0x1, P2 ;  /* 0x00000007282b7211 */ /* 0x000fe200010f0c0f */
[----:B------:R-:W-:Y:S01]  /*2e30*/  IMAD.WIDE.U32 R40, R49, R14, R4 ;  /* 0x0000000e31287225 */ /* 0x000fe200078e0004 */
[----:B------:R-:W-:Y:S07]  /*2e40*/  @!P3 BRA `(.L_x_60) ;  /* 0x000000000004b947 */ /* 0x000fee0003800000 */
[----:B------:R1:W5:Y:S02]  /*2e50*/  LDG.E.LTC128B.U16 R83, desc[UR38][R42.64] ;  /* 0x000000262a537981 */ /* 0x000364000c1e1520 */
.L_x_60:
[----:B------:R-:W-:Y:S05]  /*2e60*/  BSYNC B1 ;  /* 0x0000000000017941 */ /* 0x000fea0003800000 */
.L_x_59:
[----:B-1---5:R-:W-:Y:S01]  /*2e70*/  HADD2.F32 R42, -RZ, R83.H0_H0 ;  /* 0x20000053ff2a7230 */ /* 0x022fe20000004100 */
[----:B------:R-:W-:Y:S01]  /*2e80*/  ISETP.GT.AND P2, PT, R3, 0x1, P0 ;  /* 0x000000010300780c */ /* 0x000fe20000744270 */
[----:B------:R-:W-:Y:S01]  /*2e90*/  IMAD.IADD R41, R47, 0x1, R41 ;  /* 0x000000012f297824 */ /* 0x000fe200078e0229 */
[----:B------:R-:W-:Y:S02]  /*2ea0*/  BSSY B1, `(.L_x_61) ;  /* 0x000000d000017945 */ /* 0x000fe40003800000 */
[----:B------:R-:W-:Y:S01]  /*2eb0*/  FMUL R15, R42, R57 ;  /* 0x000000392a0f7220 */ /* 0x000fe20000400000 */
[----:B------:R-:W-:Y:S01]  /*2ec0*/  IADD3 R42, P1, R20, R66, RZ ;  /* 0x00000042142a7210 */ /* 0x000fe20007f3e0ff */
[----:B------:R-:W-:-:S04]  /*2ed0*/  IMAD.WIDE.U32 R44, R19, R8, R40 ;  /* 0x00000008132c7225 */ /* 0x000fc800078e0028 */
[----:B------:R-:W-:Y:S01]  /*2ee0*/  FFMA R15, R24, R56, R15 ;  /* 0x00000038180f7223 */ /* 0x000fe2000000000f */
[----:B------:R-:W-:Y:S01]  /*2ef0*/  IMAD.X R43, R21, 0x1, R65, P1 ;  /* 0x00000001152b7824 */ /* 0x000fe200008e0641 */
[----:B------:R-:W-:Y:S01]  /*2f00*/  LEA R40, P4, R44, R6, 0x1 ;  /* 0x000000062c287211 */ /* 0x000fe200078808ff */
[----:B------:R-:W-:Y:S02]  /*2f10*/  IMAD.IADD R24, R9, 0x1, R45 ;  /* 0x0000000109187824 */ /* 0x000fe400078e022d */
[----:B------:R-:W-:-:S03]  /*2f20*/  F2FP.F16.F32.PACK_AB R15, RZ, R15 ;  /* 0x0000000fff0f723e */ /* 0x000fc600000000ff */
[----:B------:R-:W-:Y:S02]  /*2f30*/  LEA.HI.X R41, R44, R7, R24, 0x1, P4 ;  /* 0x000000072c297211 */ /* 0x000fe400020f0c18 */
[----:B------:R1:W-:Y:S01]  /*2f40*/  @P3 STG.E.U16 desc[UR38][R42.64], R15 ;  /* 0x0000000f2a003986 */ /* 0x0003e2000c101526 */
[----:B------:R-:W-:Y:S05]  /*2f50*/  @!P2 BRA `(.L_x_62) ;  /* 0x000000000004a947 */ /* 0x000fea0003800000 */
[----:B------:R2:W5:Y:S02]  /*2f60*/  LDG.E.LTC128B.U16 R83, desc[UR38][R40.64+0x2] ;  /* 0x0000022628537981 */ /* 0x000564000c1e1520 */
.L_x_62:
[----:B------:R-:W-:Y:S05]  /*2f70*/  BSYNC B1 ;  /* 0x0000000000017941 */ /* 0x000fea0003800000 */
.L_x_61:
[----:B-----5:R-:W-:Y:S01]  /*2f80*/  HADD2.F32 R12, -RZ, R83.H0_H0 ;  /* 0x20000053ff0c7230 */ /* 0x020fe20000004100 */
[----:B------:R-:W-:Y:S01]  /*2f90*/  ISETP.GT.AND P1, PT, R74, 0x88, PT ;  /* 0x000000884a00780c */ /* 0x000fe20003f24270 */
[----:B-1----:R-:W-:Y:S01]  /*2fa0*/  IMAD.WIDE.U32 R14, R49, R14, R70 ;  /* 0x0000000e310e7225 */ /* 0x002fe200078e0046 */
[----:B------:R-:W-:Y:S03]  /*2fb0*/  BSSY B1, `(.L_x_63) ;  /* 0x0000010000017945 */ /* 0x000fe60003800000 */
[----:B------:R-:W-:Y:S01]  /*2fc0*/  FMUL R12, R12, R57 ;  /* 0x000000390c0c7220 */ /* 0x000fe20000400000 */
[----:B------:R-:W-:Y:S01]  /*2fd0*/  IMAD.IADD R47, R47, 0x1, R15 ;  /* 0x000000012f2f7824 */ /* 0x000fe200078e020f */
[----:B------:R-:W-:Y:S01]  /*2fe0*/  IADD3 R11, P5, R10, R14, RZ ;  /* 0x0000000e0a0b7210 */ /* 0x000fe20007fbe0ff */
[----:B------:R-:W-:Y:S02]  /*2ff0*/  @P2 IMAD.MOV.U32 R15, RZ, RZ, R43 ;  /* 0x000000ffff0f2224 */ /* 0x000fe400078e002b */
[----:B------:R-:W-:Y:S01]  /*3000*/  FFMA R25, R25, R56, R12 ;  /* 0x0000003819197223 */ /* 0x000fe2000000000c */
[----:B------:R-:W-:Y:S01]  /*3010*/  IADD3 R12, P4, R4, R14, RZ ;  /* 0x0000000e040c7210 */ /* 0x000fe20007f9e0ff */
[----:B------:R-:W-:Y:S01]  /*3020*/  IMAD.X R14, R47, 0x1, R13, P5 ;  /* 0x000000012f0e7824 */ /* 0x000fe200028e060d */
[----:B------:R-:W-:-:S02]  /*3030*/  LEA R10, P5, R11, R6, 0x1 ;  /* 0x000000060b0a7211 */ /* 0x000fc400078a08ff */
[----:B------:R-:W-:Y:S02]  /*3040*/  F2FP.F16.F32.PACK_AB R25, RZ, R25 ;  /* 0x00000019ff19723e */ /* 0x000fe400000000ff */
[----:B------:R-:W-:Y:S01]  /*3050*/  LEA.HI.X R11, R11, R7, R14, 0x1, P5 ;  /* 0x000000070b0b7211 */ /* 0x000fe200028f0c0e */
[----:B------:R-:W-:Y:S01]  /*3060*/  @P2 IMAD.MOV.U32 R14, RZ, RZ, R42 ;  /* 0x000000ffff0e2224 */ /* 0x000fe200078e002a */
[----:B------:R-:W-:-:S04]  /*3070*/  ISETP.GT.AND P3, PT, R3, RZ, P1 ;  /* 0x000000ff0300720c */ /* 0x000fc80000f64270 */
[----:B------:R1:W-:Y:S09]  /*3080*/  @P2 STG.E.U16 desc[UR38][R14.64+0x2], R25 ;  /* 0x000002190e002986 */ /* 0x0003f2000c101526 */
[----:B------:R-:W-:Y:S05]  /*3090*/  @!P3 BRA `(.L_x_64) ;  /* 0x000000000004b947 */ /* 0x000fea0003800000 */
[----:B------:R0:W5:Y:S02]  /*30a0*/  LDG.E.LTC128B.U16 R83, desc[UR38][R10.64] ;  /* 0x000000260a537981 */ /* 0x000164000c1e1520 */
.L_x_64:
[----:B------:R-:W-:Y:S05]  /*30b0*/  BSYNC B1 ;  /* 0x0000000000017941 */ /* 0x000fea0003800000 */
.L_x_63:
[----:B-----5:R-:W-:Y:S01]  /*30c0*/  HADD2.F32 R4, -RZ, R83.H0_H0 ;  /* 0x20000053ff047230 */ /* 0x020fe20000004100 */
[----:B------:R-:W-:Y:S01]  /*30d0*/  ISETP.GT.AND P2, PT, R3, 0x1, P1 ;  /* 0x000000010300780c */ /* 0x000fe20000f44270 */
[----:B------:R-:W-:Y:S01]  /*30e0*/  IMAD.X R13, R5, 0x1, R47, P4 ;  /* 0x00000001050d7824 */ /* 0x000fe200020e062f */
[----:B------:R-:W-:Y:S02]  /*30f0*/  BSSY B1, `(.L_x_65) ;  /* 0x000000d000017945 */ /* 0x000fe40003800000 */
[----:B------:R-:W-:Y:S01]  /*3100*/  FMUL R5, R4, R57 ;  /* 0x0000003904057220 */ /* 0x000fe20000400000 */
[----:B------:R-:W-:Y:S01]  /*3110*/  IADD3 R4, P4, R42, R75, RZ ;  /* 0x0000004b2a047210 */ /* 0x000fe20007f9e0ff */
[----:B0-----:R-:W-:-:S04]  /*3120*/  IMAD.WIDE.U32 R10, R19, R8, R12 ;  /* 0x00000008130a7225 */ /* 0x001fc800078e000c */
[----:B------:R-:W-:Y:S01]  /*3130*/  FFMA R5, R26, R56, R5 ;  /* 0x000000381a057223 */ /* 0x000fe20000000005 */
[----:B------:R-:W-:Y:S01]  /*3140*/  IMAD.IADD R9, R9, 0x1, R11 ;  /* 0x0000000109097824 */ /* 0x000fe200078e020b */
[----:B------:R-:W-:-:S03]  /*3150*/  LEA R6, P5, R10, R6, 0x1 ;  /* 0x000000060a067211 */ /* 0x000fc600078a08ff */
[----:B------:R-:W-:Y:S01]  /*3160*/  F2FP.F16.F32.PACK_AB R8, RZ, R5 ;  /* 0x00000005ff08723e */ /* 0x000fe200000000ff */
[----:B------:R-:W-:Y:S01]  /*3170*/  IMAD.X R5, R43, 0x1, R77, P4 ;  /* 0x000000012b057824 */ /* 0x000fe200020e064d */
[----:B------:R-:W-:-:S04]  /*3180*/  LEA.HI.X R7, R10, R7, R9, 0x1, P5 ;  /* 0x000000070a077211 */ /* 0x000fc800028f0c09 */
[----:B------:R0:W-:Y:S01]  /*3190*/  @P3 STG.E.U16 desc[UR38][R4.64], R8 ;  /* 0x0000000804003986 */ /* 0x0001e2000c101526 */
[----:B------:R-:W-:Y:S05]  /*31a0*/  @!P2 BRA `(.L_x_66) ;  /* 0x000000000004a947 */ /* 0x000fea0003800000 */
[----:B------:R0:W5:Y:S02]  /*31b0*/  LDG.E.LTC128B.U16 R83, desc[UR38][R6.64+0x2] ;  /* 0x0000022606537981 */ /* 0x000164000c1e1520 */
.L_x_66:
[----:B------:R-:W-:Y:S05]  /*31c0*/  BSYNC B1 ;  /* 0x0000000000017941 */ /* 0x000fea0003800000 */
.L_x_65:
        /* <DEDUP_REMOVED lines=9> */
.L_x_68:
[----:B------:R-:W-:Y:S05]  /*3260*/  BSYNC B1 ;  /* 0x0000000000017941 */ /* 0x000fea0003800000 */
.L_x_67:
[----:B0----5:R-:W-:Y:S01]  /*3270*/  HADD2.F32 R4, -RZ, R83.H0_H0 ;  /* 0x20000053ff047230 */ /* 0x021fe20000004100 */
[----:B------:R-:W-:Y:S01]  /*3280*/  ISETP.GT.AND P2, PT, R3, 0x9, P0 ;  /* 0x000000090300780c */ /* 0x000fe20000744270 */
[----:B------:R-:W-:Y:S01]  /*3290*/  IMAD.MOV.U32 R8, RZ, RZ, R42 ;  /* 0x000000ffff087224 */ /* 0x000fe200078e002a */
[----:B------:R-:W-:Y:S01]  /*32a0*/  BSSY B1, `(.L_x_69) ;  /* 0x0000008000017945 */ /* 0x000fe20003800000 */
[----:B------:R-:W-:Y:S02]  /*32b0*/  IMAD.MOV.U32 R9, RZ, RZ, R43 ;  /* 0x000000ffff097224 */ /* 0x000fe400078e002b */
[----:B------:R-:W-:-:S04]  /*32c0*/  FMUL R5, R4, R57 ;  /* 0x0000003904057220 */ /* 0x000fc80000400000 */
[----:B------:R-:W-:-:S05]  /*32d0*/  FFMA R5, R28, R56, R5 ;  /* 0x000000381c057223 */ /* 0x000fca0000000005 */
[----:B------:R-:W-:-:S05]  /*32e0*/  F2FP.F16.F32.PACK_AB R5, RZ, R5 ;  /* 0x00000005ff05723e */ /* 0x000fca00000000ff */
[----:B------:R0:W-:Y:S01]  /*32f0*/  @P3 STG.E.U16 desc[UR38][R8.64+0x10], R5 ;  /* 0x0000100508003986 */ /* 0x0001e2000c101526 */
[----:B------:R-:W-:Y:S05]  /*3300*/  @!P2 BRA `(.L_x_70) ;  /* 0x000000000004a947 */ /* 0x000fea0003800000 */
[----:B------:R0:W5:Y:S02]  /*3310*/  LDG.E.LTC128B.U16 R83, desc[UR38][R40.64+0x12] ;  /* 0x0000122628537981 */ /* 0x000164000c1e1520 */
.L_x_70:
[----:B------:R-:W-:Y:S05]  /*3320*/  BSYNC B1 ;  /* 0x0000000000017941 */ /* 0x000fea0003800000 */
.L_x_69:
        /* <DEDUP_REMOVED lines=9> */
.L_x_72:
[----:B------:R-:W-:Y:S05]  /*33c0*/  BSYNC B1 ;  /* 0x0000000000017941 */ /* 0x000fea0003800000 */
.L_x_71:
[----:B0----5:R-:W-:Y:S01]  /*33d0*/  HADD2.F32 R4, -RZ, R83.H0_H0 ;  /* 0x20000053ff047230 */ /* 0x021fe20000004100 */
[----:B------:R-:W-:Y:S01]  /*33e0*/  ISETP.GT.AND P2, PT, R3, 0x9, P1 ;  /* 0x000000090300780c */ /* 0x000fe20000f44270 */
[----:B------:R-:W-:Y:S03]  /*33f0*/  BSSY B1, `(.L_x_73) ;  /* 0x0000009000017945 */ /* 0x000fe60003800000 */
[----:B------:R-:W-:Y:S01]  /*3400*/  FMUL R5, R4, R57 ;  /* 0x0000003904057220 */ /* 0x000fe20000400000 */
[----:B------:R-:W-:-:S03]  /*3410*/  IADD3 R4, P3, R75, R42, RZ ;  /* 0x0000002a4b047210 */ /* 0x000fc60007f7e0ff */
[----:B------:R-:W-:-:S05]  /*3420*/  FFMA R5, R30, R56, R5 ;  /* 0x000000381e057223 */ /* 0x000fca0000000005 */
[----:B------:R-:W-:Y:S01]  /*3430*/  F2FP.F16.F32.PACK_AB R10, RZ, R5 ;  /* 0x00000005ff0a723e */ /* 0x000fe200000000ff */
[----:B------:R-:W-:-:S05]  /*3440*/  IMAD.X R5, R77, 0x1, R43, P3 ;  /* 0x000000014d057824 */ /* 0x000fca00018e062b */
[----:B------:R0:W-:Y:S01]  /*3450*/  @P4 STG.E.U16 desc[UR38][R4.64+0x10], R10 ;  /* 0x0000100a04004986 */ /* 0x0001e2000c101526 */
[----:B------:R-:W-:Y:S05]  /*3460*/  @!P2 BRA `(.L_x_74) ;  /* 0x000000000004a947 */ /* 0x000fea0003800000 */
[----:B------:R0:W5:Y:S02]  /*3470*/  LDG.E.LTC128B.U16 R83, desc[UR38][R6.64+0x12] ;  /* 0x0000122606537981 */ /* 0x000164000c1e1520 */
.L_x_74:
[----:B------:R-:W-:Y:S05]  /*3480*/  BSYNC B1 ;  /* 0x0000000000017941 */ /* 0x000fea0003800000 */
.L_x_73:
[----:B0----5:R-:W-:Y:S01]  /*3490*/  HADD2.F32 R4, -RZ, R83.H0_H0 ;  /* 0x20000053ff047230 */ /* 0x021fe20000004100 */
[----:B------:R-:W-:Y:S01]  /*34a0*/  ISETP.GT.AND P3, PT, R3, 0x10, P0 ;  /* 0x000000100300780c */ /* 0x000fe20000764270 */
[----:B------:R-:W-:Y:S03]  /*34b0*/  BSSY B1, `(.L_x_75) ;  /* 0x0000009000017945 */ /* 0x000fe60003800000 */
[----:B------:R-:W-:-:S04]  /*34c0*/  FMUL R4, R4, R57 ;  /* 0x0000003904047220 */ /* 0x000fc80000400000 */
[----:B------:R-:W-:Y:S01]  /*34d0*/  FFMA R31, R31, R56, R4 ;  /* 0x000000381f1f7223 */ /* 0x000fe20000000004 */
[----:B------:R-:W-:-:S04]  /*34e0*/  IADD3 R4, P4, P5, R75, R20, R66 ;  /* 0x000000144b047210 */ /* 0x000fc80007d9e042 */
[----:B------:R-:W-:Y:S02]  /*34f0*/  F2FP.F16.F32.PACK_AB R31, RZ, R31 ;  /* 0x0000001fff1f723e */ /* 0x000fe400000000ff */
[----:B------:R-:W-:-:S05]  /*3500*/  IADD3.X R5, R77, R21, R65, P4, P5 ;  /* 0x000000154d057210 */ /* 0x000fca00027ea441 */
[----:B------:R0:W-:Y:S01]  /*3510*/  @P2 STG.E.U16 desc[UR38][R4.64+0x12], R31 ;  /* 0x0000121f04002986 */ /* 0x0001e2000c101526 */
[----:B------:R-:W-:Y:S05]  /*3520*/  @!P3 BRA `(.L_x_76) ;  /* 0x000000000004b947 */ /* 0x000fea0003800000 */
[----:B------:R0:W5:Y:S02]  /*3530*/  LDG.E.LTC128B.U16 R83, desc[UR38][R40.64+0x20] ;  /* 0x0000202628537981 */ /* 0x000164000c1e1520 */
.L_x_76:
[----:B------:R-:W-:Y:S05]  /*3540*/  BSYNC B1 ;  /* 0x0000000000017941 */ /* 0x000fea0003800000 */
.L_x_75:
        /* <DEDUP_REMOVED lines=9> */
.L_x_78:
[----:B------:R-:W-:Y:S05]  /*35e0*/  BSYNC B1 ;  /* 0x0000000000017941 */ /* 0x000fea0003800000 */
.L_x_77:
        /* <DEDUP_REMOVED lines=9> */
.L_x_80:
[----:B------:R-:W-:Y:S05]  /*3680*/  BSYNC B1 ;  /* 0x0000000000017941 */ /* 0x000fea0003800000 */
.L_x_79:
        /* <DEDUP_REMOVED lines=9> */
.L_x_82:
[----:B------:R-:W-:Y:S05]  /*3720*/  BSYNC B1 ;  /* 0x0000000000017941 */ /* 0x000fea0003800000 */
.L_x_81:
        /* <DEDUP_REMOVED lines=9> */
.L_x_84:
[----:B------:R-:W-:Y:S05]  /*37c0*/  BSYNC B1 ;  /* 0x0000000000017941 */ /* 0x000fea0003800000 */
.L_x_83:
        /* <DEDUP_REMOVED lines=9> */
.L_x_86:
[----:B------:R-:W-:Y:S05]  /*3860*/  BSYNC B1 ;  /* 0x0000000000017941 */ /* 0x000fea0003800000 */
.L_x_85:
        /* <DEDUP_REMOVED lines=9> */
.L_x_88:
[----:B------:R-:W-:Y:S05]  /*3900*/  BSYNC B1 ;  /* 0x0000000000017941 */ /* 0x000fea0003800000 */
.L_x_87:
        /* <DEDUP_REMOVED lines=9> */
.L_x_90:
[----:B------:R-:W-:Y:S05]  /*39a0*/  BSYNC B1 ;  /* 0x0000000000017941 */ /* 0x000fea0003800000 */
.L_x_89:
[----:B------:R-:W-:Y:S05]  /*39b0*/  @!P1 BRA `(.L_x_91) ;  /* 0x0000000800a89947 */ /* 0x000fea0003800000 */
[----:B0----5:R-:W-:-:S05]  /*39c0*/  HADD2.F32 R6, -RZ, R83.H0_H0 ;  /* 0x20000053ff067230 */ /* 0x021fca0000004100 */
[----:B------:R-:W-:-:S04]  /*39d0*/  FMUL R6, R6, R57 ;  /* 0x0000003906067220 */ /* 0x000fc80000400000 */
[----:B------:R-:W-:-:S05]  /*39e0*/  FFMA R6, R39, R56, R6 ;  /* 0x0000003827067223 */ /* 0x000fca0000000006 */
[----:B------:R-:W-:-:S05]  /*39f0*/  F2FP.F16.F32.PACK_AB R6, RZ, R6 ;  /* 0x00000006ff06723e */ /* 0x000fca00000000ff */
[----:B------:R0:W-:Y:S01]  /*3a00*/  STG.E.U16 desc[UR38][R4.64+0x32], R6 ;  /* 0x0000320604007986 */ /* 0x0001e2000c101526 */
[----:B------:R-:W-:Y:S05]  /*3a10*/  BRA `(.L_x_91) ;  /* 0x0000000800907947 */ /* 0x000fea0003800000 */
.L_x_30:
[----:B------:R-:W-:Y:S01]  /*3a20*/  ULDC.64 UR4, c[0x0][0x5c0] ;  /* 0x0001700000047ab9 */ /* 0x000fe20000000a00 */
[----:B------:R-:W-:Y:S01]  /*3a30*/  ISETP.GT.AND P5, PT, R3, 0x1, P3 ;  /* 0x000000010300780c */ /* 0x000fe20001fa4270 */
[-C--:B------:R-:W-:Y:S01]  /*3a40*/  FMUL R40, R40, R56.reuse ;  /* 0x0000003828287220 */ /* 0x080fe20000400000 */
[----:B------:R-:W-:Y:S01]  /*3a50*/  LEA R4, P1, R78, UR4, 0x1 ;  /* 0x000000044e047c11 */ /* 0x000fe2000f8208ff */
[-C--:B------:R-:W-:Y:S01]  /*3a60*/  FMUL R41, R41, R56.reuse ;  /* 0x0000003829297220 */ /* 0x080fe20000400000 */
[C---:B------:R-:W-:Y:S01]  /*3a70*/  IMAD.SHL.U32 R19, R58.reuse, 0x2, RZ ;  /* 0x000000023a137824 */ /* 0x040fe200078e00ff */
[----:B------:R-:W-:Y:S01]  /*3a80*/  SHF.L.U64.HI R15, R58, 0x1, R59 ;  /* 0x000000013a0f7819 */ /* 0x000fe2000001023b */
[-C--:B------:R-:W-:Y:S01]  /*3a90*/  FMUL R42, R42, R56.reuse ;  /* 0x000000382a2a7220 */ /* 0x080fe20000400000 */
[----:B------:R-:W-:Y:S01]  /*3aa0*/  LEA.HI.X R5, R78, UR5, R81, 0x1, P1 ;  /* 0x000000054e057c11 */ /* 0x000fe200088f0c51 */
[-C--:B------:R-:W-:Y:S01]  /*3ab0*/  FMUL R43, R43, R56.reuse ;  /* 0x000000382b2b7220 */ /* 0x080fe20000400000 */
[----:B------:R-:W-:Y:S01]  /*3ac0*/  ISETP.GT.AND P1, PT, R74, 0x8, PT ;  /* 0x000000084a00780c */ /* 0x000fe20003f24270 */
[----:B------:R-:W-:Y:S01]  /*3ad0*/  FMUL R44, R44, R56 ;  /* 0x000000382c2c7220 */ /* 0x000fe20000400000 */
[----:B------:R-:W-:Y:S01]  /*3ae0*/  F2FP.F16.F32.PACK_AB R40, RZ, R40 ;  /* 0x00000028ff28723e */ /* 0x000fe200000000ff */
[-C--:B------:R-:W-:Y:S01]  /*3af0*/  FMUL R45, R45, R56.reuse ;  /* 0x000000382d2d7220 */ /* 0x080fe20000400000 */
[----:B------:R-:W-:Y:S01]  /*3b00*/  F2FP.F16.F32.PACK_AB R41, RZ, R41 ;  /* 0x00000029ff29723e */ /* 0x000fe200000000ff */
[----:B------:R-:W-:Y:S01]  /*3b10*/  FMUL R46, R46, R56 ;  /* 0x000000382e2e7220 */ /* 0x000fe20000400000 */
[----:B------:R-:W-:Y:S01]  /*3b20*/  IADD3 R6, P4, R19, R4, RZ ;  /* 0x0000000413067210 */ /* 0x000fe20007f9e0ff */
[----:B------:R-:W-:Y:S01]  /*3b30*/  @P0 STG.E.U16 desc[UR38][R4.64], R40 ;  /* 0x0000002804000986 */ /* 0x000fe2000c101526 */
[----:B------:R-:W-:Y:S01]  /*3b40*/  ISETP.GT.AND P2, PT, R3, RZ, P1 ;  /* 0x000000ff0300720c */ /* 0x000fe20000f44270 */
[-C--:B------:R-:W-:Y:S01]  /*3b50*/  FMUL R47, R47, R56.reuse ;  /* 0x000000382f2f7220 */ /* 0x080fe20000400000 */
[----:B------:R-:W-:Y:S01]  /*3b60*/  ISETP.GT.AND P0, PT, R3, 0x1, P1 ;  /* 0x000000010300780c */ /* 0x000fe20000f04270 */
[----:B------:R-:W-:Y:S01]  /*3b70*/  @P5 STG.E.U16 desc[UR38][R4.64+0x2], R41 ;  /* 0x0000022904005986 */ /* 0x000fe2000c101526 */
[----:B------:R-:W-:Y:S01]  /*3b80*/  IMAD.X R7, R15, 0x1, R5, P4 ;  /* 0x000000010f077824 */ /* 0x000fe200020e0605 */
[C---:B------:R-:W-:Y:S01]  /*3b90*/  ISETP.GT.AND P4, PT, R3.reuse, 0x8, P3 ;  /* 0x000000080300780c */ /* 0x040fe20001f84270 */
[-C--:B------:R-:W-:Y:S01]  /*3ba0*/  FMUL R48, R48, R56.reuse ;  /* 0x0000003830307220 */ /* 0x080fe20000400000 */
[----:B------:R-:W-:Y:S01]  /*3bb0*/  ISETP.GT.AND P5, PT, R3, 0x9, P3 ;  /* 0x000000090300780c */ /* 0x000fe20001fa4270 */
[----:B------:R-:W-:Y:S01]  /*3bc0*/  FMUL R49, R49, R56 ;  /* 0x0000003831317220 */ /* 0x000fe20000400000 */
[----:B------:R-:W-:Y:S01]  /*3bd0*/  F2FP.F16.F32.PACK_AB R42, RZ, R42 ;  /* 0x0000002aff2a723e */ /* 0x000fe200000000ff */
[-C--:B------:R-:W-:Y:S01]  /*3be0*/  FMUL R50, R50, R56.reuse ;  /* 0x0000003832327220 */ /* 0x080fe20000400000 */
[----:B------:R-:W-:Y:S01]  /*3bf0*/  F2FP.F16.F32.PACK_AB R43, RZ, R43 ;  /* 0x0000002bff2b723e */ /* 0x000fe200000000ff */
[----:B------:R-:W-:Y:S01]  /*3c00*/  FMUL R51, R51, R56 ;  /* 0x0000003833337220 */ /* 0x000fe20000400000 */
[----:B------:R-:W-:Y:S01]  /*3c10*/  F2FP.F16.F32.PACK_AB R44, RZ, R44 ;  /* 0x0000002cff2c723e */ /* 0x000fe200000000ff */
[----:B------:R-:W-:Y:S01]  /*3c20*/  @P2 STG.E.U16 desc[UR38][R6.64], R42 ;  /* 0x0000002a06002986 */ /* 0x000fe2000c101526 */
[----:B------:R-:W-:Y:S01]  /*3c30*/  F2FP.F16.F32.PACK_AB R45, RZ, R45 ;  /* 0x0000002dff2d723e */ /* 0x000fe200000000ff */
[-C--:B------:R-:W-:Y:S01]  /*3c40*/  FMUL R53, R53, R56.reuse ;  /* 0x0000003835357220 */ /* 0x080fe20000400000 */
[C---:B------:R-:W-:Y:S01]  /*3c50*/  ISETP.GT.AND P2, PT, R3.reuse, 0x8, P1 ;  /* 0x000000080300780c */ /* 0x040fe20000f44270 */
[----:B------:R-:W-:Y:S01]  /*3c60*/  @P0 STG.E.U16 desc[UR38][R6.64+0x2], R43 ;  /* 0x0000022b06000986 */ /* 0x000fe2000c101526 */
[C---:B------:R-:W-:Y:S01]  /*3c70*/  ISETP.GT.AND P0, PT, R3.reuse, 0x9, P1 ;  /* 0x000000090300780c */ /* 0x040fe20000f04270 */
[----:B------:R-:W-:Y:S01]  /*3c80*/  FMUL R52, R52, R56 ;  /* 0x0000003834347220 */ /* 0x000fe20000400000 */
[----:B------:R-:W-:Y:S01]  /*3c90*/  F2FP.F16.F32.PACK_AB R46, RZ, R46 ;  /* 0x0000002eff2e723e */ /* 0x000fe200000000ff */
[----:B------:R-:W-:Y:S01]  /*3ca0*/  @P4 STG.E.U16 desc[UR38][R4.64+0x10], R44 ;  /* 0x0000102c04004986 */ /* 0x000fe2000c101526 */
[C---:B------:R-:W-:Y:S01]  /*3cb0*/  ISETP.GT.AND P4, PT, R3.reuse, 0x10, P3 ;  /* 0x000000100300780c */ /* 0x040fe20001f84270 */
[-C--:B------:R-:W-:Y:S01]  /*3cc0*/  FMUL R54, R54, R56.reuse ;  /* 0x0000003836367220 */ /* 0x080fe20000400000 */
[----:B------:R-:W-:Y:S01]  /*3cd0*/  F2FP.F16.F32.PACK_AB R47, RZ, R47 ;  /* 0x0000002fff2f723e */ /* 0x000fe200000000ff */
[----:B------:R-:W-:Y:S01]  /*3ce0*/  @P5 STG.E.U16 desc[UR38][R4.64+0x12], R45 ;  /* 0x0000122d04005986 */ /* 0x000fe2000c101526 */
[----:B------:R-:W-:Y:S01]  /*3cf0*/  ISETP.GT.AND P5, PT, R3, 0x11, P3 ;  /* 0x000000110300780c */ /* 0x000fe20001fa4270 */
[----:B------:R-:W-:Y:S01]  /*3d00*/  FMUL R55, R55, R56 ;  /* 0x0000003837377220 */ /* 0x000fe20000400000 */
[----:B------:R-:W-:Y:S01]  /*3d10*/  F2FP.F16.F32.PACK_AB R48, RZ, R48 ;  /* 0x00000030ff30723e */ /* 0x000fe200000000ff */
[----:B------:R-:W-:Y:S01]  /*3d20*/  @P2 STG.E.U16 desc[UR38][R6.64+0x10], R46 ;  /* 0x0000102e06002986 */ /* 0x000fe2000c101526 */
[----:B------:R-:W-:Y:S01]  /*3d30*/  F2FP.F16.F32.PACK_AB R49, RZ, R49 ;  /* 0x00000031ff31723e */ /* 0x000fe200000000ff */
[----:B------:R-:W-:Y:S01]  /*3d40*/  FMUL R24, R24, R56 ;  /* 0x0000003818187220 */ /* 0x000fe20000400000 */
[----:B------:R-:W-:Y:S01]  /*3d50*/  ISETP.GT.AND P2, PT, R3, 0x10, P1 ;  /* 0x000000100300780c */ /* 0x000fe20000f44270 */
[----:B------:R-:W-:Y:S01]  /*3d60*/  @P0 STG.E.U16 desc[UR38][R6.64+0x12], R47 ;  /* 0x0000122f06000986 */ /* 0x000fe2000c101526 */
[----:B------:R-:W-:Y:S01]  /*3d70*/  F2FP.F16.F32.PACK_AB R50, RZ, R50 ;  /* 0x00000032ff32723e */ /* 0x000fe200000000ff */
[----:B------:R-:W-:Y:S01]  /*3d80*/  IMAD R9, R13, 0xf0, RZ ;  /* 0x000000f00d097824 */ /* 0x000fe200078e02ff */
[----:B------:R-:W-:Y:S01]  /*3d90*/  F2FP.F16.F32.PACK_AB R51, RZ, R51 ;  /* 0x00000033ff33723e */ /* 0x000fe200000000ff */
[----:B------:R-:W-:Y:S01]  /*3da0*/  @P4 STG.E.U16 desc[UR38][R4.64+0x20], R48 ;  /* 0x0000203004004986 */ /* 0x000fe2000c101526 */
[C---:B------:R-:W-:Y:S01]  /*3db0*/  ISETP.GT.AND P4, PT, R3.reuse, 0x11, P1 ;  /* 0x000000110300780c */ /* 0x040fe20000f84270 */
[----:B------:R-:W-:Y:S01]  /*3dc0*/  IMAD.WIDE.U32 R10, R12, 0xf0, R6 ;  /* 0x000000f00c0a7825 */ /* 0x000fe200078e0006 */
[----:B------:R-:W-:Y:S01]  /*3dd0*/  F2FP.F16.F32.PACK_AB R53, RZ, R53 ;  /* 0x00000035ff35723e */ /* 0x000fe200000000ff */
[----:B------:R-:W-:Y:S01]  /*3de0*/  @P5 STG.E.U16 desc[UR38][R4.64+0x22], R49 ;  /* 0x0000223104005986 */ /* 0x000fe2000c101526 */
[----:B------:R-:W-:Y:S01]  /*3df0*/  ISETP.GT.AND P5, PT, R3, 0x18, P3 ;  /* 0x000000180300780c */ /* 0x000fe20001fa4270 */
[-C--:B------:R-:W-:Y:S01]  /*3e00*/  FMUL R25, R25, R56.reuse ;  /* 0x0000003819197220 */ /* 0x080fe20000400000 */
[----:B------:R-:W-:Y:S01]  /*3e10*/  ISETP.GT.AND P3, PT, R3, 0x19, P3 ;  /* 0x000000190300780c */ /* 0x000fe20001f64270 */
[----:B------:R-:W-:Y:S01]  /*3e20*/  @P2 STG.E.U16 desc[UR38][R6.64+0x20], R50 ;  /* 0x0000203206002986 */ /* 0x000fe2000c101526 */
[----:B------:R-:W-:Y:S01]  /*3e30*/  ISETP.GT.AND P2, PT, R74, 0x80, PT ;  /* 0x000000804a00780c */ /* 0x000fe20003f44270 */
[----:B------:R-:W-:Y:S01]  /*3e40*/  FMUL R26, R26, R56 ;  /* 0x000000381a1a7220 */ /* 0x000fe20000400000 */
[----:B------:R-:W-:Y:S01]  /*3e50*/  F2FP.F16.F32.PACK_AB R52, RZ, R52 ;  /* 0x00000034ff34723e */ /* 0x000fe200000000ff */
[----:B------:R-:W-:Y:S01]  /*3e60*/  FMUL R27, R27, R56 ;  /* 0x000000381b1b7220 */ /* 0x000fe20000400000 */
[----:B------:R-:W-:Y:S01]  /*3e70*/  F2FP.F16.F32.PACK_AB R54, RZ, R54 ;  /* 0x00000036ff36723e */ /* 0x000fe200000000ff */
[----:B------:R-:W-:Y:S01]  /*3e80*/  @P4 STG.E.U16 desc[UR38][R6.64+0x22], R51 ;  /* 0x0000223306004986 */ /* 0x000fe2000c101526 */
[C---:B------:R-:W-:Y:S01]  /*3e90*/  ISETP.GT.AND P4, PT, R3.reuse, 0x18, P1 ;  /* 0x000000180300780c */ /* 0x040fe20000f84270 */
[-C--:B------:R-:W-:Y:S01]  /*3ea0*/  FMUL R28, R28, R56.reuse ;  /* 0x000000381c1c7220 */ /* 0x080fe20000400000 */
[C---:B------:R-:W-:Y:S01]  /*3eb0*/  ISETP.GT.AND P1, PT, R3.reuse, 0x19, P1 ;  /* 0x000000190300780c */ /* 0x040fe20000f24270 */
[----:B------:R-:W-:Y:S01]  /*3ec0*/  @P5 STG.E.U16 desc[UR38][R4.64+0x30], R52 ;  /* 0x0000303404005986 */ /* 0x000fe2000c101526 */
[----:B------:R-:W-:Y:S01]  /*3ed0*/  ISETP.GT.AND P5, PT, R3, 0x1, P2 ;  /* 0x000000010300780c */ /* 0x000fe200017a4270 */
[-C--:B------:R-:W-:Y:S01]  /*3ee0*/  FMUL R29, R29, R56.reuse ;  /* 0x000000381d1d7220 */ /* 0x080fe20000400000 */
[----:B------:R-:W-:Y:S01]  /*3ef0*/  F2FP.F16.F32.PACK_AB R55, RZ, R55 ;  /* 0x00000037ff37723e */ /* 0x000fe200000000ff */
[----:B------:R0:W-:Y:S01]  /*3f00*/  @P3 STG.E.U16 desc[UR38][R4.64+0x32], R53 ;  /* 0x0000323504003986 */ /* 0x0001e2000c101526 */
[----:B------:R-:W-:Y:S01]  /*3f10*/  ISETP.GT.AND P3, PT, R3, RZ, P2 ;  /* 0x000000ff0300720c */ /* 0x000fe20001764270 */
[----:B------:R-:W-:Y:S01]  /*3f20*/  FMUL R30, R30, R56 ;  /* 0x000000381e1e7220 */ /* 0x000fe20000400000 */
[----:B------:R-:W-:Y:S01]  /*3f30*/  F2FP.F16.F32.PACK_AB R24, RZ, R24 ;  /* 0x00000018ff18723e */ /* 0x000fe200000000ff */
[-C--:B------:R-:W-:Y:S01]  /*3f40*/  FMUL R31, R31, R56.reuse ;  /* 0x000000381f1f7220 */ /* 0x080fe20000400000 */
[----:B------:R-:W-:Y:S01]  /*3f50*/  ISETP.GT.AND P0, PT, R74, 0x88, PT ;  /* 0x000000884a00780c */ /* 0x000fe20003f04270 */
[----:B------:R-:W-:Y:S01]  /*3f60*/  @P4 STG.E.U16 desc[UR38][R6.64+0x30], R54 ;  /* 0x0000303606004986 */ /* 0x000fe2000c101526 */
[----:B------:R-:W-:Y:S01]  /*3f70*/  F2FP.F16.F32.PACK_AB R25, RZ, R25 ;  /* 0x00000019ff19723e */ /* 0x000fe200000000ff */
[----:B------:R-:W-:Y:S01]  /*3f80*/  FMUL R32, R32, R56 ;  /* 0x0000003820207220 */ /* 0x000fe20000400000 */
[C---:B------:R-:W-:Y:S01]  /*3f90*/  ISETP.GT.AND P4, PT, R3.reuse, 0x8, P2 ;  /* 0x000000080300780c */ /* 0x040fe20001784270 */
[----:B------:R1:W-:Y:S01]  /*3fa0*/  @P1 STG.E.U16 desc[UR38][R6.64+0x32], R55 ;  /* 0x0000323706001986 */ /* 0x0003e2000c101526 */
[----:B------:R-:W-:Y:S01]  /*3fb0*/  ISETP.GT.AND P1, PT, R3, RZ, P0 ;  /* 0x000000ff0300720c */ /* 0x000fe20000724270 */
[----:B0-----:R-:W-:Y:S01]  /*3fc0*/  IMAD.IADD R5, R11, 0x1, R9 ;  /* 0x000000010b057824 */ /* 0x001fe200078e0209 */
[----:B------:R-:W-:Y:S01]  /*3fd0*/  F2FP.F16.F32.PACK_AB R26, RZ, R26 ;  /* 0x0000001aff1a723e */ /* 0x000fe200000000ff */
[--C-:B------:R-:W-:Y:S01]  /*3fe0*/  @P3 IMAD.MOV.U32 R4, RZ, RZ, R10.reuse ;  /* 0x000000ffff043224 */ /* 0x100fe200078e000a */
[----:B------:R-:W-:Y:S01]  /*3ff0*/  F2FP.F16.F32.PACK_AB R27, RZ, R27 ;  /* 0x0000001bff1b723e */ /* 0x000fe200000000ff */
[----:B------:R-:W-:Y:S01]  /*4000*/  FMUL R33, R33, R56 ;  /* 0x0000003821217220 */ /* 0x000fe20000400000 */
[----:B------:R-:W-:Y:S01]  /*4010*/  F2FP.F16.F32.PACK_AB R28, RZ, R28 ;  /* 0x0000001cff1c723e */ /* 0x000fe200000000ff */
[-C--:B------:R-:W-:Y:S01]  /*4020*/  FMUL R34, R34, R56.reuse ;  /* 0x0000003822227220 */ /* 0x080fe20000400000 */
[----:B------:R0:W-:Y:S01]  /*4030*/  @P3 STG.E.U16 desc[UR38][R4.64], R24 ;  /* 0x0000001804003986 */ /* 0x0001e2000c101526 */
[----:B------:R-:W-:Y:S01]  /*4040*/  ISETP.GT.AND P3, PT, R3, 0x1, P0 ;  /* 0x000000010300780c */ /* 0x000fe20000764270 */
[----:B------:R-:W-:Y:S01]  /*4050*/  FMUL R35, R35, R56 ;  /* 0x0000003823237220 */ /* 0x000fe20000400000 */
[----:B-1----:R-:W-:Y:S01]  /*4060*/  IMAD.IADD R7, R9, 0x1, R11 ;  /* 0x0000000109077824 */ /* 0x002fe200078e020b */
[----:B------:R-:W-:Y:S01]  /*4070*/  F2FP.F16.F32.PACK_AB R29, RZ, R29 ;  /* 0x0000001dff1d723e */ /* 0x000fe200000000ff */
[--C-:B------:R-:W-:Y:S01]  /*4080*/  @P4 IMAD.MOV.U32 R6, RZ, RZ, R10.reuse ;  /* 0x000000ffff064224 */ /* 0x100fe200078e000a */
[----:B------:R-:W-:Y:S01]  /*4090*/  F2FP.F16.F32.PACK_AB R30, RZ, R30 ;  /* 0x0000001eff1e723e */ /* 0x000fe200000000ff */
[-C--:B------:R-:W-:Y:S01]  /*40a0*/  FMUL R36, R36, R56.reuse ;  /* 0x0000003824247220 */ /* 0x080fe20000400000 */
[----:B------:R-:W-:Y:S01]  /*40b0*/  F2FP.F16.F32.PACK_AB R31, RZ, R31 ;  /* 0x0000001fff1f723e */ /* 0x000fe200000000ff */
[----:B------:R-:W-:Y:S01]  /*40c0*/  FMUL R37, R37, R56 ;  /* 0x0000003825257220 */ /* 0x000fe20000400000 */
[----:B------:R-:W-:Y:S01]  /*40d0*/  F2FP.F16.F32.PACK_AB R32, RZ, R32 ;  /* 0x00000020ff20723e */ /* 0x000fe200000000ff */
[-C--:B------:R-:W-:Y:S01]  /*40e0*/  FMUL R38, R38, R56.reuse ;  /* 0x0000003826267220 */ /* 0x080fe20000400000 */
[----:B0-----:R-:W-:Y:S01]  /*40f0*/  @P5 IMAD.MOV.U32 R4, RZ, RZ, R10 ;  /* 0x000000ffff045224 */ /* 0x001fe200078e000a */
[----:B------:R-:W-:Y:S01]  /*4100*/  F2FP.F16.F32.PACK_AB R33, RZ, R33 ;  /* 0x00000021ff21723e */ /* 0x000fe200000000ff */
[----:B------:R-:W-:Y:S01]  /*4110*/  FMUL R39, R39, R56 ;  /* 0x0000003827277220 */ /* 0x000fe20000400000 */
[----:B------:R-:W-:-:S02]  /*4120*/  F2FP.F16.F32.PACK_AB R34, RZ, R34 ;  /* 0x00000022ff22723e */ /* 0x000fc400000000ff */
[----:B------:R0:W-:Y:S01]  /*4130*/  @P5 STG.E.U16 desc[UR38][R4.64+0x2], R25 ;  /* 0x0000021904005986 */ /* 0x0001e2000c101526 */
[----:B------:R-:W-:Y:S02]  /*4140*/  F2FP.F16.F32.PACK_AB R35, RZ, R35 ;  /* 0x00000023ff23723e */ /* 0x000fe400000000ff */
[----:B------:R-:W-:Y:S02]  /*4150*/  F2FP.F16.F32.PACK_AB R36, RZ, R36 ;  /* 0x00000024ff24723e */ /* 0x000fe400000000ff */
[----:B------:R-:W-:Y:S02]  /*4160*/  F2FP.F16.F32.PACK_AB R37, RZ, R37 ;  /* 0x00000025ff25723e */ /* 0x000fe400000000ff */
[----:B------:R-:W-:Y:S02]  /*4170*/  F2FP.F16.F32.PACK_AB R38, RZ, R38 ;  /* 0x00000026ff26723e */ /* 0x000fe400000000ff */
[----:B------:R-:W-:Y:S02]  /*4180*/  F2FP.F16.F32.PACK_AB R39, RZ, R39 ;  /* 0x00000027ff27723e */ /* 0x000fe400000000ff */
[----:B0-----:R-:W-:-:S05]  /*4190*/  IADD3 R4, P5, R19, R10, RZ ;  /* 0x0000000a13047210 */ /* 0x001fca0007fbe0ff */
[----:B------:R-:W-:Y:S01]  /*41a0*/  IMAD.X R5, R15, 0x1, R5, P5 ;  /* 0x000000010f057824 */ /* 0x000fe200028e0605 */
[----:B------:R-:W-:-:S04]  /*41b0*/  ISETP.GT.AND P5, PT, R3, 0x9, P0 ;  /* 0x000000090300780c */ /* 0x000fc800007a4270 */
[----:B------:R-:W-:Y:S01]  /*41c0*/  @P1 STG.E.U16 desc[UR38][R4.64], R26 ;  /* 0x0000001a04001986 */ /* 0x000fe2000c101526 */
[----:B------:R-:W-:-:S03]  /*41d0*/  ISETP.GT.AND P1, PT, R3, 0x9, P2 ;  /* 0x000000090300780c */ /* 0x000fc60001724270 */
[----:B------:R0:W-:Y:S01]  /*41e0*/  @P3 STG.E.U16 desc[UR38][R4.64+0x2], R27 ;  /* 0x0000021b04003986 */ /* 0x0001e2000c101526 */
[----:B------:R-:W-:-:S03]  /*41f0*/  ISETP.GT.AND P3, PT, R3, 0x8, P0 ;  /* 0x000000080300780c */ /* 0x000fc60000764270 */
[----:B------:R-:W-:Y:S01]  /*4200*/  @P4 STG.E.U16 desc[UR38][R6.64+0x10], R28 ;  /* 0x0000101c06004986 */ /* 0x000fe2000c101526 */
[----:B------:R-:W-:-:S05]  /*4210*/  IADD3 R8, P4, R19, R10, RZ ;  /* 0x0000000a13087210 */ /* 0x000fca0007f9e0ff */
[----:B------:R-:W-:Y:S01]  /*4220*/  IMAD.X R9, R7, 0x1, R15, P4 ;  /* 0x0000000107097824 */ /* 0x000fe200020e060f */
[----:B------:R-:W-:Y:S01]  /*4230*/  ISETP.GT.AND P4, PT, R3, 0x10, P2 ;  /* 0x000000100300780c */ /* 0x000fe20001784270 */
[----:B0-----:R-:W-:Y:S02]  /*4240*/  @P1 IMAD.MOV.U32 R4, RZ, RZ, R10 ;  /* 0x000000ffff041224 */ /* 0x001fe400078e000a */
[----:B------:R-:W-:-:S05]  /*4250*/  @P1 IMAD.MOV.U32 R5, RZ, RZ, R7 ;  /* 0x000000ffff051224 */ /* 0x000fca00078e0007 */
[----:B------:R0:W-:Y:S01]  /*4260*/  @P1 STG.E.U16 desc[UR38][R4.64+0x12], R29 ;  /* 0x0000121d04001986 */ /* 0x0001e2000c101526 */
[----:B------:R-:W-:-:S03]  /*4270*/  ISETP.GT.AND P1, PT, R3, 0x18, P2 ;  /* 0x000000180300780c */ /* 0x000fc60001724270 */
[----:B------:R-:W-:Y:S01]  /*4280*/  @P3 STG.E.U16 desc[UR38][R8.64+0x10], R30 ;  /* 0x0000101e08003986 */ /* 0x000fe2000c101526 */
[C---:B------:R-:W-:Y:S02]  /*4290*/  ISETP.GT.AND P3, PT, R3.reuse, 0x11, P2 ;  /* 0x000000110300780c */ /* 0x040fe40001764270 */
[----:B------:R-:W-:Y:S01]  /*42a0*/  ISETP.GT.AND P2, PT, R3, 0x19, P2 ;  /* 0x000000190300780c */ /* 0x000fe20001744270 */
[----:B0-----:R-:W-:Y:S02]  /*42b0*/  @P5 IMAD.MOV.U32 R4, RZ, RZ, R8 ;  /* 0x000000ffff045224 */ /* 0x001fe400078e0008 */
[----:B------:R-:W-:-:S04]  /*42c0*/  @P5 IMAD.MOV.U32 R5, RZ, RZ, R9 ;  /* 0x000000ffff055224 */ /* 0x000fc800078e0009 */
[----:B------:R-:W-:Y:S01]  /*42d0*/  @P1 IMAD.MOV.U32 R6, RZ, RZ, R10 ;  /* 0x000000ffff061224 */ /* 0x000fe200078e000a */
[----:B------:R0:W-:Y:S01]  /*42e0*/  @P5 STG.E.U16 desc[UR38][R4.64+0x12], R31 ;  /* 0x0000121f04005986 */ /* 0x0001e2000c101526 */
[----:B------:R-:W-:-:S04]  /*42f0*/  ISETP.GT.AND P5, PT, R3, 0x10, P0 ;  /* 0x000000100300780c */ /* 0x000fc800007a4270 */
[--C-:B------:R-:W-:Y:S02]  /*4300*/  @P2 IMAD.MOV.U32 R11, RZ, RZ, R7.reuse ;  /* 0x000000ffff0b2224 */ /* 0x100fe400078e0007 */
[----:B0-----:R-:W-:Y:S02]  /*4310*/  @P4 IMAD.MOV.U32 R4, RZ, RZ, R10 ;  /* 0x000000ffff044224 */ /* 0x001fe400078e000a */
[----:B------:R-:W-:-:S05]  /*4320*/  @P4 IMAD.MOV.U32 R5, RZ, RZ, R7 ;  /* 0x000000ffff054224 */ /* 0x000fca00078e0007 */
[----:B------:R0:W-:Y:S01]  /*4330*/  @P4 STG.E.U16 desc[UR38][R4.64+0x20], R32 ;  /* 0x0000202004004986 */ /* 0x0001e2000c101526 */
[----:B------:R-:W-:Y:S01]  /*4340*/  ISETP.GT.AND P4, PT, R3, 0x11, P0 ;  /* 0x000000110300780c */ /* 0x000fe20000784270 */
[----:B0-----:R-:W-:Y:S02]  /*4350*/  @P3 IMAD.MOV.U32 R4, RZ, RZ, R10 ;  /* 0x000000ffff043224 */ /* 0x001fe400078e000a */
[----:B------:R-:W-:-:S05]  /*4360*/  @P3 IMAD.MOV.U32 R5, RZ, RZ, R7 ;  /* 0x000000ffff053224 */ /* 0x000fca00078e0007 */
[----:B------:R0:W-:Y:S01]  /*4370*/  @P3 STG.E.U16 desc[UR38][R4.64+0x22], R33 ;  /* 0x0000222104003986 */ /* 0x0001e2000c101526 */
[C---:B------:R-:W-:Y:S02]  /*4380*/  ISETP.GT.AND P3, PT, R3.reuse, 0x18, P0 ;  /* 0x000000180300780c */ /* 0x040fe40000764270 */
[----:B------:R-:W-:Y:S01]  /*4390*/  ISETP.GT.AND P0, PT, R3, 0x19, P0 ;  /* 0x000000190300780c */ /* 0x000fe20000704270 */
[----:B0-----:R-:W-:Y:S02]  /*43a0*/  @P5 IMAD.MOV.U32 R4, RZ, RZ, R8 ;  /* 0x000000ffff045224 */ /* 0x001fe400078e0008 */
[----:B------:R-:W-:-:S05]  /*43b0*/  @P5 IMAD.MOV.U32 R5, RZ, RZ, R9 ;  /* 0x000000ffff055224 */ /* 0x000fca00078e0009 */
[----:B------:R0:W-:Y:S02]  /*43c0*/  @P5 STG.E.U16 desc[UR38][R4.64+0x20], R34 ;  /* 0x0000202204005986 */ /* 0x0001e4000c101526 */
[----:B0-----:R-:W-:Y:S02]  /*43d0*/  @P4 IMAD.MOV.U32 R4, RZ, RZ, R8 ;  /* 0x000000ffff044224 */ /* 0x001fe400078e0008 */
[----:B------:R-:W-:-:S05]  /*43e0*/  @P4 IMAD.MOV.U32 R5, RZ, RZ, R9 ;  /* 0x000000ffff054224 */ /* 0x000fca00078e0009 */
[----:B------:R0:W-:Y:S04]  /*43f0*/  @P4 STG.E.U16 desc[UR38][R4.64+0x22], R35 ;  /* 0x0000222304004986 */ /* 0x0001e8000c101526 */
[----:B------:R1:W-:Y:S04]  /*4400*/  @P1 STG.E.U16 desc[UR38][R6.64+0x30], R36 ;  /* 0x0000302406001986 */ /* 0x0003e8000c101526 */
[----:B------:R1:W-:Y:S01]  /*4410*/  @P2 STG.E.U16 desc[UR38][R10.64+0x32], R37 ;  /* 0x000032250a002986 */ /* 0x0003e2000c101526 */
[----:B0-----:R-:W-:Y:S02]  /*4420*/  @P3 IMAD.MOV.U32 R4, RZ, RZ, R8 ;  /* 0x000000ffff043224 */ /* 0x001fe400078e0008 */
[----:B------:R-:W-:-:S05]  /*4430*/  @P3 IMAD.MOV.U32 R5, RZ, RZ, R9 ;  /* 0x000000ffff053224 */ /* 0x000fca00078e0009 */
[----:B------:R1:W-:Y:S04]  /*4440*/  @P3 STG.E.U16 desc[UR38][R4.64+0x30], R38 ;  /* 0x0000302604003986 */ /* 0x0003e8000c101526 */
[----:B------:R1:W-:Y:S02]  /*4450*/  @P0 STG.E.U16 desc[UR38][R8.64+0x32], R39 ;  /* 0x0000322708000986 */ /* 0x0003e4000c101526 */
.L_x_91:
[----:B------:R-:W-:Y:S05]  /*4460*/  BSYNC B0 ;  /* 0x0000000000007941 */ /* 0x000fea0003800000 */
.L_x_29:
[----:B------:R-:W-:Y:S01]  /*4470*/  IADD3 R16, P0, R16, UR36, RZ ;  /* 0x0000002410107c10 */ /* 0x000fe2000ff1e0ff */
[----:B------:R-:W-:Y:S01]  /*4480*/  ULDC.64 UR4, c[0x0][0x650] ;  /* 0x0001940000047ab9 */ /* 0x000fe20000000a00 */
[----:B------:R-:W-:Y:S01]  /*4490*/  PRMT R3, RZ, 0x7610, R3 ;  /* 0x00007610ff037816 */ /* 0x000fe20000000003 */
[----:B------:R-:W-:Y:S01]  /*44a0*/  IMAD.MOV.U32 R68, RZ, RZ, -0x1 ;  /* 0xffffffffff447424 */ /* 0x000fe200078e00ff */
[----:B------:R-:W-:Y:S01]  /*44b0*/  IADD3.X R17, R17, UR42, RZ, P0, !PT ;  /* 0x0000002a11117c10 */ /* 0x000fe200087fe4ff */
[----:B------:R-:W-:Y:S01]  /*44c0*/  IMAD.MOV.U32 R19, RZ, RZ, -0x1 ;  /* 0xffffffffff137424 */ /* 0x000fe200078e00ff */
[----:B------:R-:W-:-:S04]  /*44d0*/  ISETP.GE.U32.AND P0, PT, R16, UR4, PT ;  /* 0x0000000410007c0c */ /* 0x000fc8000bf06070 */
[----:B------:R-:W-:-:S13]  /*44e0*/  ISETP.GE.U32.AND.EX P0, PT, R17, UR5, PT, P0 ;  /* 0x0000000511007c0c */ /* 0x000fda000bf06100 */
[----:B------:R-:W-:Y:S05]  /*44f0*/  @P0 BRA `(.L_x_92) ;  /* 0x0000000400500947 */ /* 0x000fea0003800000 */
[----:B-1----:R-:W1:Y:S01]  /*4500*/  LDC.64 R10, c[0x0][0x628] ;  /* 0x00018a00ff0a7b82 */ /* 0x002e620000000a00 */
[----:B------:R-:W1:Y:S01]  /*4510*/  S2R R12, SR_CTAID.X ;  /* 0x00000000000c7919 */ /* 0x000e620000002500 */
[----:B------:R-:W-:Y:S02]  /*4520*/  IMAD.MOV.U32 R8, RZ, RZ, R16 ;  /* 0x000000ffff087224 */ /* 0x000fe400078e0010 */
[----:B0-----:R-:W-:Y:S01]  /*4530*/  IMAD.MOV.U32 R9, RZ, RZ, R17 ;  /* 0x000000ffff097224 */ /* 0x001fe200078e0011 */
[----:B------:R-:W0:Y:S03]  /*4540*/  S2R R20, SR_CTAID.Y ;  /* 0x0000000000147919 */ /* 0x000e260000002600 */
[----:B------:R-:W0:Y:S08]  /*4550*/  LDC R0, c[0x0][0x630] ;  /* 0x00018c00ff007b82 */ /* 0x000e300000000800 */
[----:B------:R-:W0:Y:S01]  /*4560*/  LDC.64 R14, c[0x0][0x620] ;  /* 0x00018800ff0e7b82 */ /* 0x000e220000000a00 */
[----:B-1----:R-:W-:-:S04]  /*4570*/  ISETP.NE.U32.AND P0, PT, R10, RZ, PT ;  /* 0x000000ff0a00720c */ /* 0x002fc80003f05070 */
[----:B------:R-:W-:-:S13]  /*4580*/  ISETP.NE.AND.EX P0, PT, R11, RZ, PT, P0 ;  /* 0x000000ff0b00720c */ /* 0x000fda0003f05300 */
[----:B0-----:R-:W-:Y:S05]  /*4590*/  @!P0 BRA `(.L_x_93) ;  /* 0x0000000000288947 */ /* 0x001fea0003800000 */
        /* <DEDUP_REMOVED lines=10> */
.L_x_93:
[-CC-:B------:R-:W-:Y:S01]  /*4640*/  SHF.R.U64 R19, R8, R0.reuse, R9.reuse ;  /* 0x0000000008137219 */ /* 0x180fe20000001209 */
[----:B------:R-:W0:Y:S01]  /*4650*/  LDC.64 R26, c[0x0][0x640] ;  /* 0x00019000ff1a7b82 */ /* 0x000e220000000a00 */
[----:B------:R-:W-:Y:S01]  /*4660*/  SHF.R.U32.HI R0, RZ, R0, R9 ;  /* 0x00000000ff007219 */ /* 0x000fe20000011609 */
[----:B------:R-:W-:Y:S01]  /*4670*/  ULDC UR4, c[0x0][0x150] ;  /* 0x0000540000047ab9 */ /* 0x000fe20000000800 */
[----:B------:R-:W-:Y:S02]  /*4680*/  IADD3 R3, P0, RZ, -R19, RZ ;  /* 0x80000013ff037210 */ /* 0x000fe40007f1e0ff */
[----:B------:R-:W-:-:S03]  /*4690*/  I2FP.F32.U32 R7, R12 ;  /* 0x0000000c00077245 */ /* 0x000fc60000201000 */
[----:B------:R-:W1:Y:S01]  /*46a0*/  LDC R6, c[0x0][0x618] ;  /* 0x00018600ff067b82 */ /* 0x000e620000000800 */
[----:B------:R-:W-:Y:S02]  /*46b0*/  IMAD.X R5, RZ, RZ, ~R0, P0 ;  /* 0x000000ffff057224 */ /* 0x000fe400000e0e00 */
[----:B------:R-:W-:Y:S01]  /*46c0*/  FMUL R7, R7, UR4 ;  /* 0x0000000407077c20 */ /* 0x000fe20008400000 */
[----:B------:R-:W-:Y:S01]  /*46d0*/  ULDC UR4, c[0x0][0x154] ;  /* 0x0000550000047ab9 */ /* 0x000fe20000000800 */
[-C--:B------:R-:W-:Y:S02]  /*46e0*/  IMAD R0, R5, R14.reuse, RZ ;  /* 0x0000000e05007224 */ /* 0x080fe400078e02ff */
[C---:B------:R-:W-:Y:S01]  /*46f0*/  IMAD.WIDE.U32 R4, R3.reuse, R14, R16 ;  /* 0x0000000e03047225 */ /* 0x040fe200078e0010 */
[----:B------:R-:W2:Y:S01]  /*4700*/  LDC R8, c[0x0][0x608] ;  /* 0x00018200ff087b82 */ /* 0x000ea20000000800 */
[----:B------:R-:W3:Y:S02]  /*4710*/  F2I.U32.TRUNC.NTZ R7, R7 ;  /* 0x0000000700077305 */ /* 0x000ee4000020f000 */
[----:B------:R-:W-:Y:S01]  /*4720*/  IMAD R3, R3, R15, R0 ;  /* 0x0000000f03037224 */ /* 0x000fe200078e0200 */
[----:B------:R-:W-:-:S03]  /*4730*/  I2FP.F32.U32 R0, R20 ;  /* 0x0000001400007245 */ /* 0x000fc60000201000 */
[----:B------:R-:W-:Y:S01]  /*4740*/  IMAD.IADD R3, R5, 0x1, R3 ;  /* 0x0000000105037824 */ /* 0x000fe200078e0203 */
[----:B------:R-:W4:Y:S01]  /*4750*/  LDC R11, c[0x0][0x658] ;  /* 0x00019600ff0b7b82 */ /* 0x000f220000000800 */
[----:B0-----:R-:W-:-:S04]  /*4760*/  ISETP.NE.U32.AND P0, PT, R26, RZ, PT ;  /* 0x000000ff1a00720c */ /* 0x001fc80003f05070 */
[----:B------:R-:W-:-:S03]  /*4770*/  ISETP.NE.AND.EX P0, PT, R27, RZ, PT, P0 ;  /* 0x000000ff1b00720c */ /* 0x000fc60003f05300 */
[----:B------:R-:W0:Y:S01]  /*4780*/  LDC R9, c[0x0][0x144] ;  /* 0x00005100ff097b82 */ /* 0x000e220000000800 */
[-C--:B-1----:R-:W-:Y:S01]  /*4790*/  SHF.R.U64 R10, R4, R6.reuse, R3 ;  /* 0x00000006040a7219 */ /* 0x082fe20000001203 */
[----:B---3--:R-:W-:Y:S01]  /*47a0*/  IMAD.MOV R7, RZ, RZ, -R7 ;  /* 0x000000ffff077224 */ /* 0x008fe200078e0a07 */
[----:B------:R-:W-:Y:S01]  /*47b0*/  SHF.R.U32.HI R3, RZ, R6, R3 ;  /* 0x00000006ff037219 */ /* 0x000fe20000011603 */
[----:B------:R-:W-:-:S04]  /*47c0*/  FMUL R6, R0, UR4 ;  /* 0x0000000400067c20 */ /* 0x000fc80008400000 */
[----:B------:R-:W1:Y:S01]  /*47d0*/  LDC R21, c[0x0][0x148] ;  /* 0x00005200ff157b82 */ /* 0x000e620000000800 */
[----:B------:R3:W0:Y:S01]  /*47e0*/  F2I.U32.TRUNC.NTZ R14, R6 ;  /* 0x00000006000e7305 */ /* 0x000622000020f000 */
[-CC-:B--2---:R-:W-:Y:S02]  /*47f0*/  SHF.R.U64 R13, R10, R8.reuse, R3.reuse ;  /* 0x000000080a0d7219 */ /* 0x184fe40000001203 */
[----:B------:R-:W-:-:S04]  /*4800*/  SHF.R.U32.HI R0, RZ, R8, R3 ;  /* 0x00000008ff007219 */ /* 0x000fc80000011603 */
[----:B------:R-:W2:Y:S01]  /*4810*/  LDC R24, c[0x0][0x600] ;  /* 0x00018000ff187b82 */ /* 0x000ea20000000800 */
[-CC-:B----4-:R-:W-:Y:S02]  /*4820*/  SHF.R.U64 R15, R13, R11.reuse, R0.reuse ;  /* 0x0000000b0d0f7219 */ /* 0x190fe40000001200 */
[----:B------:R-:W-:-:S03]  /*4830*/  SHF.R.U32.HI R5, RZ, R11, R0 ;  /* 0x0000000bff057219 */ /* 0x000fc60000011600 */
[----:B------:R-:W-:Y:S02]  /*4840*/  IMAD.MOV.U32 R4, RZ, RZ, R15 ;  /* 0x000000ffff047224 */ /* 0x000fe400078e000f */
[----:B------:R-:W4:Y:S01]  /*4850*/  LDC R28, c[0x0][0x648] ;  /* 0x00019200ff1c7b82 */ /* 0x000f220000000800 */
[----:B0-----:R-:W-:-:S07]  /*4860*/  IMAD R25, R9, R7, R12 ;  /* 0x0000000709197224 */ /* 0x001fce00078e020c */
[----:B------:R-:W0:Y:S08]  /*4870*/  LDC R29, c[0x0][0x638] ;  /* 0x00018e00ff1d7b82 */ /* 0x000e300000000800 */
[----:B------:R-:W0:Y:S01]  /*4880*/  LDC R30, c[0x0][0x610] ;  /* 0x00018400ff1e7b82 */ /* 0x000e220000000800 */
[----:B-123--:R-:W-:Y:S05]  /*4890*/  @!P0 BRA `(.L_x_94) ;  /* 0x0000000000288947 */ /* 0x00efea0003800000 */
        /* <DEDUP_REMOVED lines=10> */
.L_x_94:
[----:B------:R-:W-:Y:S01]  /*4940*/  ISETP.NE.AND P0, PT, R2, 0x1, PT ;  /* 0x000000010200780c */ /* 0x000fe20003f05270 */
[----:B------:R-:W-:Y:S01]  /*4950*/  IMAD.MOV R14, RZ, RZ, -R14 ;  /* 0x000000ffff0e7224 */ /* 0x000fe200078e0a0e */
[----:B----4-:R-:W-:Y:S01]  /*4960*/  SHF.R.U64 R0, R4, R28, R5 ;  /* 0x0000001c04007219 */ /* 0x010fe20000001205 */
[----:B------:R-:W-:Y:S01]  /*4970*/  VIADD R5, R24, 0xffffffff ;  /* 0xffffffff18057836 */ /* 0x000fe20000000000 */
[----:B------:R-:W-:-:S03]  /*4980*/  LOP3.LUT R3, R13, R64, RZ, 0xc0, !PT ;  /* 0x000000400d037212 */ /* 0x000fc600078ec0ff */
[----:B------:R-:W-:Y:S01]  /*4990*/  IMAD.MOV R4, RZ, RZ, -R0 ;  /* 0x000000ffff047224 */ /* 0x000fe200078e0a00 */
[----:B------:R-:W-:Y:S01]  /*49a0*/  LOP3.LUT R10, R10, R5, RZ, 0xc0, !PT ;  /* 0x000000050a0a7212 */ /* 0x000fe200078ec0ff */
[----:B------:R-:W-:Y:S02]  /*49b0*/  IMAD R0, R60, R0, R3 ;  /* 0x000000003c007224 */ /* 0x000fe400078e0203 */
[----:B0-----:R-:W-:Y:S02]  /*49c0*/  IMAD R3, R4, R29, R15 ;  /* 0x0000001d04037224 */ /* 0x001fe400078e020f */
[----:B------:R-:W-:Y:S02]  /*49d0*/  @P0 IMAD R25, R21, R14, R20 ;  /* 0x0000000e15190224 */ /* 0x000fe400078e0214 */
[----:B------:R-:W-:Y:S02]  /*49e0*/  IMAD R5, R3, R24, R10 ;  /* 0x0000001803057224 */ /* 0x000fe400078e020a */
[----:B------:R-:W-:-:S02]  /*49f0*/  IMAD R0, R0, R30, R25 ;  /* 0x0000001e00007224 */ /* 0x000fc400078e0219 */
[----:B------:R-:W-:-:S03]  /*4a00*/  IMAD.MOV.U32 R4, RZ, RZ, 0x1 ;  /* 0x00000001ff047424 */ /* 0x000fc600078e00ff */
[----:B------:R-:W-:Y:S02]  /*4a10*/  SEL R68, R5, R0, !P0 ;  /* 0x0000000005447207 */ /* 0x000fe40004000000 */
[----:B------:R-:W-:Y:S02]  /*4a20*/  PRMT R3, R4, 0x7610, R3 ;  /* 0x0000761004037816 */ /* 0x000fe40000000003 */
[----:B------:R-:W-:-:S07]  /*4a30*/  SEL R0, R0, R5, !P0 ;  /* 0x0000000500007207 */ /* 0x000fce0004000000 */
.L_x_92:
[----:B------:R-:W-:Y:S01]  /*4a40*/  LOP3.LUT P0, RZ, R3, 0xff, RZ, 0xc0, !PT ;  /* 0x000000ff03ff7812 */ /* 0x000fe2000780c0ff */
[----:B------:R-:W-:Y:S01]  /*4a50*/  UIMAD.WIDE.U32 UR4, UR41, -0x55555555, URZ ;  /* 0xaaaaaaab290478a5 */ /* 0x000fe2000f8e003f */
[----:B------:R-:W-:-:S03]  /*4a60*/  IMAD.MOV.U32 R69, RZ, RZ, R0 ;  /* 0x000000ffff457224 */ /* 0x000fc600078e0000 */
[----:B------:R-:W-:-:S04]  /*4a70*/  USHF.R.U32.HI UR4, URZ, 0x3, UR5 ;  /* 0x000000033f047899 */ /* 0x000fc80008011605 */
[----:B------:R-:W-:-:S04]  /*4a80*/  UIMAD UR41, UR4, -0xc, UR41 ;  /* 0xfffffff4042978a4 */ /* 0x000fc8000f8e0229 */
[----:B------:R-:W-:Y:S08]  /*4a90*/  @P0 BRA `(.L_x_95) ;  /* 0xffffffc800200947 */ /* 0x000ff0000383ffff */
[----:B------:R-:W-:Y:S05]  /*4aa0*/  EXIT ;  /* 0x000000000000794d */ /* 0x000fea0003800000 */
.L_x_4:
        /* <DEDUP_REMOVED lines=26> */
.L_x_97:
[--C-:B------:R-:W-:Y:S01]  /*4c50*/  SHF.R.U64 R14, R12, R20, R13.reuse ;  /* 0x000000140c0e7219 */ /* 0x100fe2000000120d */
[----:B------:R-:W0:Y:S01]  /*4c60*/  LDC R24, c[0x0][0x618] ;  /* 0x00018600ff187b82 */ /* 0x000e220000000800 */
[----:B------:R-:W-:Y:S01]  /*4c70*/  I2FP.F32.U32 R8, R6 ;  /* 0x0000000600087245 */ /* 0x000fe20000201000 */
[----:B------:R-:W-:Y:S01]  /*4c80*/  ULDC UR4, c[0x0][0x150] ;  /* 0x0000540000047ab9 */ /* 0x000fe20000000800 */
[----:B------:R-:W-:Y:S02]  /*4c90*/  SHF.R.U32.HI R7, RZ, R20, R13 ;  /* 0x00000014ff077219 */ /* 0x000fe4000001160d */
[----:B------:R-:W-:Y:S01]  /*4ca0*/  IADD3 R11, P0, RZ, -R14, RZ ;  /* 0x8000000eff0b7210 */ /* 0x000fe20007f1e0ff */
[----:B------:R-:W-:Y:S01]  /*4cb0*/  FMUL R13, R8, UR4 ;  /* 0x00000004080d7c20 */ /* 0x000fe20008400000 */
[----:B------:R-:W-:Y:S01]  /*4cc0*/  ULDC UR4, c[0x0][0x154] ;  /* 0x0000550000047ab9 */ /* 0x000fe20000000800 */
[----:B------:R-:W1:Y:S02]  /*4cd0*/  LDC.64 R26, c[0x0][0x640] ;  /* 0x00019000ff1a7b82 */ /* 0x000e640000000a00 */
[----:B------:R-:W-:-:S02]  /*4ce0*/  IMAD.X R7, RZ, RZ, ~R7, P0 ;  /* 0x000000ffff077224 */ /* 0x000fc400000e0e07 */
[----:B------:R-:W2:Y:S01]  /*4cf0*/  F2I.U32.TRUNC.NTZ R13, R13 ;  /* 0x0000000d000d7305 */ /* 0x000ea2000020f000 */
[----:B------:R-:W-:-:S03]  /*4d00*/  IMAD.WIDE.U32 R8, R11, R22, R16 ;  /* 0x000000160b087225 */ /* 0x000fc600078e0010 */
[----:B------:R-:W3:Y:S01]  /*4d10*/  LDC R15, c[0x0][0x144] ;  /* 0x00005100ff0f7b82 */ /* 0x000ee20000000800 */
[----:B------:R-:W-:-:S04]  /*4d20*/  IMAD R10, R7, R22, RZ ;  /* 0x00000016070a7224 */ /* 0x000fc800078e02ff */
[----:B------:R-:W-:Y:S02]  /*4d30*/  IMAD R7, R11, R23, R10 ;  /* 0x000000170b077224 */ /* 0x000fe400078e020a */
[----:B------:R-:W-:Y:S01]  /*4d40*/  IMAD.MOV.U32 R10, RZ, RZ, -0x1 ;  /* 0xffffffffff0a7424 */ /* 0x000fe200078e00ff */
[----:B------:R-:W4:Y:S01]  /*4d50*/  LDC R20, c[0x0][0x608] ;  /* 0x00018200ff147b82 */ /* 0x000f220000000800 */
[----:B------:R-:W-:Y:S01]  /*4d60*/  IMAD.IADD R7, R9, 0x1, R7 ;  /* 0x0000000109077824 */ /* 0x000fe200078e0207 */
[----:B------:R-:W-:-:S04]  /*4d70*/  I2FP.F32.U32 R9, R5 ;  /* 0x0000000500097245 */ /* 0x000fc80000201000 */
[-C--:B0-----:R-:W-:Y:S01]  /*4d80*/  SHF.R.U64 R12, R8, R24.reuse, R7 ;  /* 0x00000018080c7219 */ /* 0x081fe20000001207 */
[----:B--2---:R-:W-:Y:S01]  /*4d90*/  IMAD.MOV R8, RZ, RZ, -R13 ;  /* 0x000000ffff087224 */ /* 0x004fe200078e0a0d */
[----:B------:R-:W0:Y:S01]  /*4da0*/  LDC R11, c[0x0][0x658] ;  /* 0x00019600ff0b7b82 */ /* 0x000e220000000800 */
[----:B-1----:R-:W-:Y:S01]  /*4db0*/  ISETP.NE.U32.AND P0, PT, R26, RZ, PT ;  /* 0x000000ff1a00720c */ /* 0x002fe20003f05070 */
[----:B------:R-:W-:Y:S01]  /*4dc0*/  FMUL R9, R9, UR4 ;  /* 0x0000000409097c20 */ /* 0x000fe20008400000 */
[----:B------:R-:W-:Y:S02]  /*4dd0*/  SHF.R.U32.HI R7, RZ, R24, R7 ;  /* 0x00000018ff077219 */ /* 0x000fe40000011607 */
[----:B------:R-:W-:-:S03]  /*4de0*/  ISETP.NE.AND.EX P0, PT, R27, RZ, PT, P0 ;  /* 0x000000ff1b00720c */ /* 0x000fc60003f05300 */
[----:B------:R-:W1:Y:S01]  /*4df0*/  LDC R22, c[0x0][0x148] ;  /* 0x00005200ff167b82 */ /* 0x000e620000000800 */
[----:B---3--:R-:W-:Y:S02]  /*4e00*/  IMAD R23, R15, R8, R6 ;  /* 0x000000080f177224 */ /* 0x008fe400078e0206 */
[----:B------:R-:W-:-:S05]  /*4e10*/  IMAD.MOV.U32 R8, RZ, RZ, 0x1 ;  /* 0x00000001ff087424 */ /* 0x000fca00078e00ff */
[----:B------:R-:W2:Y:S01]  /*4e20*/  LDC R21, c[0x0][0x600] ;  /* 0x00018000ff157b82 */ /* 0x000ea20000000800 */
[-CC-:B----4-:R-:W-:Y:S02]  /*4e30*/  SHF.R.U64 R15, R12, R20.reuse, R7.reuse ;  /* 0x000000140c0f7219 */ /* 0x190fe40000001207 */
[----:B------:R-:W-:Y:S02]  /*4e40*/  SHF.R.U32.HI R6, RZ, R20, R7 ;  /* 0x00000014ff067219 */ /* 0x000fe40000011607 */
[----:B------:R3:W4:Y:S03]  /*4e50*/  F2I.U32.TRUNC.NTZ R20, R9 ;  /* 0x0000000900147305 */ /* 0x000726000020f000 */
[----:B------:R-:W1:Y:S01]  /*4e60*/  LDC R25, c[0x0][0x648] ;  /* 0x00019200ff197b82 */ /* 0x000e620000000800 */
[-C--:B0-----:R-:W-:Y:S02]  /*4e70*/  SHF.R.U64 R19, R15, R11.reuse, R6 ;  /* 0x0000000b0f137219 */ /* 0x081fe40000001206 */
[----:B------:R-:W-:-:S02]  /*4e80*/  SHF.L.U32 R10, R10, R11, RZ ;  /* 0x0000000b0a0a7219 */ /* 0x000fc400000006ff */
[-C--:B------:R-:W-:Y:S01]  /*4e90*/  SHF.R.U32.HI R7, RZ, R11.reuse, R6 ;  /* 0x0000000bff077219 */ /* 0x080fe20000011606 */
[----:B------:R-:W-:Y:S01]  /*4ea0*/  IMAD.MOV.U32 R6, RZ, RZ, R19 ;  /* 0x000000ffff067224 */ /* 0x000fe200078e0013 */
[----:B------:R-:W-:Y:S01]  /*4eb0*/  SHF.L.U32 R24, R8, R11, RZ ;  /* 0x0000000b08187219 */ /* 0x000fe200000006ff */
[----:B------:R-:W0:Y:S01]  /*4ec0*/  LDC R28, c[0x0][0x638] ;  /* 0x00018e00ff1c7b82 */ /* 0x000e220000000800 */
[----:B------:R-:W-:-:S07]  /*4ed0*/  LOP3.LUT R30, RZ, R10, RZ, 0x33, !PT ;  /* 0x0000000aff1e7212 */ /* 0x000fce00078e33ff */
[----:B------:R-:W0:Y:S01]  /*4ee0*/  LDC R29, c[0x0][0x610] ;  /* 0x00018400ff1d7b82 */ /* 0x000e220000000800 */
[----:B---34-:R-:W-:Y:S05]  /*4ef0*/  @!P0 BRA `(.L_x_98) ;  /* 0x0000000000288947 */ /* 0x018fea0003800000 */
[----:B------:R-:W3:Y:S02]  /*4f00*/  LDC R6, c[0x0][0x64c] ;  /* 0x00019300ff067b82 */ /* 0x000ee40000000800 */
[----:B---3--:R-:W-:-:S05]  /*4f10*/  IADD3 R11, P0, R19, R6, RZ ;  /* 0x00000006130b7210 */ /* 0x008fca0007f1e0ff */
        /* <DEDUP_REMOVED lines=8> */
.L_x_98:
[----:B------:R-:W-:Y:S01]  /*4fa0*/  ISETP.NE.AND P0, PT, R2, 0x1, PT ;  /* 0x000000010200780c */ /* 0x000fe20003f05270 */
[----:B--2---:R-:W-:Y:S01]  /*4fb0*/  VIADD R9, R21, 0xffffffff ;  /* 0xffffffff15097836 */ /* 0x004fe20000000000 */
[----:B-1----:R-:W-:Y:S01]  /*4fc0*/  SHF.R.U64 R7, R6, R25, R7 ;  /* 0x0000001906077219 */ /* 0x002fe20000001207 */
[----:B------:R-:W-:Y:S01]  /*4fd0*/  IMAD.MOV R20, RZ, RZ, -R20 ;  /* 0x000000ffff147224 */ /* 0x000fe200078e0a14 */
[----:B------:R-:W-:Y:S02]  /*4fe0*/  LOP3.LUT R6, R15, R30, RZ, 0xc0, !PT ;  /* 0x0000001e0f067212 */ /* 0x000fe400078ec0ff */
[----:B------:R-:W-:Y:S01]  /*4ff0*/  LOP3.LUT R12, R12, R9, RZ, 0xc0, !PT ;  /* 0x000000090c0c7212 */ /* 0x000fe200078ec0ff */
[----:B------:R-:W-:Y:S02]  /*5000*/  IMAD.MOV R8, RZ, RZ, -R7 ;  /* 0x000000ffff087224 */ /* 0x000fe400078e0a07 */
[----:B------:R-:W-:Y:S02]  /*5010*/  IMAD R6, R24, R7, R6 ;  /* 0x0000000718067224 */ /* 0x000fe400078e0206 */
[----:B------:R-:W-:-:S02]  /*5020*/  IMAD.MOV.U32 R9, RZ, RZ, 0x1 ;  /* 0x00000001ff097424 */ /* 0x000fc400078e00ff */
[----:B------:R-:W-:Y:S02]  /*5030*/  @P0 IMAD R23, R22, R20, R5 ;  /* 0x0000001416170224 */ /* 0x000fe400078e0205 */
[----:B0-----:R-:W-:Y:S02]  /*5040*/  IMAD R5, R8, R28, R19 ;  /* 0x0000001c08057224 */ /* 0x001fe400078e0213 */
[----:B------:R-:W-:Y:S02]  /*5050*/  IMAD R19, R6, R29, R23 ;  /* 0x0000001d06137224 */ /* 0x000fe400078e0217 */
[----:B------:R-:W-:Y:S02]  /*5060*/  IMAD R6, R5, R21, R12 ;  /* 0x0000001505067224 */ /* 0x000fe400078e020c */
[----:B------:R-:W-:-:S03]  /*5070*/  IMAD.MOV.U32 R8, RZ, RZ, R14 ;  /* 0x000000ffff087224 */ /* 0x000fc600078e000e */
[----:B------:R-:W-:Y:S02]  /*5080*/  SEL R20, R6, R19, !P0 ;  /* 0x0000001306147207 */ /* 0x000fe40004000000 */
[----:B------:R-:W-:-:S07]  /*5090*/  SEL R19, R19, R6, !P0 ;  /* 0x0000000613137207 */ /* 0x000fce0004000000 */
.L_x_96:
[----:B------:R-:W-:-:S08]  /*50a0*/  NOP ;  /* 0x0000000000007918 */ /* 0x000fd00000000000 */
[----:B------:R-:W0:-:S00]  /*50b0*/  USETMAXREG.DEALLOC.CTAPOOL 0x28 ;  /* 0x00000028000079c8 */ /* 0x000e0000080e0500 */
[----:B0-----:R-:W-:-:S13]  /*50c0*/  ISETP.NE.AND P0, PT, R0, RZ, PT ;  /* 0x000000ff0000720c */ /* 0x001fda0003f05270 */
[----:B------:R-:W-:Y:S05]  /*50d0*/  @P0 EXIT ;  /* 0x000000000000094d */ /* 0x000fea0003800000 */
[----:B------:R-:W-:Y:S01]  /*50e0*/  LOP3.LUT P0, RZ, R9, 0xff, RZ, 0xc0, !PT ;  /* 0x000000ff09ff7812 */ /* 0x000fe2000780c0ff */
[----:B------:R-:W-:Y:S02]  /*50f0*/  IMAD.MOV.U32 R0, RZ, RZ, 0x1 ;  /* 0x00000001ff007424 */ /* 0x000fe400078e00ff */
[----:B------:R-:W-:-:S10]  /*5100*/  IMAD.MOV.U32 R12, RZ, RZ, RZ ;  /* 0x000000ffff0c7224 */ /* 0x000fd400078e00ff */
[----:B------:R-:W-:Y:S05]  /*5110*/  @!P0 BRA `(.L_x_99) ;  /* 0x0000000c00148947 */ /* 0x000fea0003800000 */
[----:B------:R-:W0:Y:S01]  /*5120*/  LDC R0, c[0x0][0x28c] ;  /* 0x0000a300ff007b82 */ /* 0x000e220000000800 */
[----:B------:R-:W-:Y:S01]  /*5130*/  LOP3.LUT P0, RZ, R3, 0x1f, RZ, 0xc0, !PT ;  /* 0x0000001f03ff7812 */ /* 0x000fe2000780c0ff */
[----:B------:R-:W-:Y:S01]  /*5140*/  ULDC UR5, c[0x0][0x658] ;  /* 0x0001960000057ab9 */ /* 0x000fe20000000800 */
[----:B------:R-:W-:Y:S01]  /*5150*/  UMOV UR6, 0xffffffff ;  /* 0xffffffff00067882 */ /* 0x000fe20000000000 */
[----:B------:R-:W-:Y:S01]  /*5160*/  BSSY B0, `(.L_x_99) ;  /* 0x00000c0000007945 */ /* 0x000fe20003800000 */
[----:B------:R-:W-:Y:S01]  /*5170*/  USHF.L.U32 UR6, UR6, UR5, URZ ;  /* 0x0000000506067299 */ /* 0x000fe2000800063f */
[C---:B------:R-:W-:Y:S01]  /*5180*/  ISETP.NE.AND P2, PT, R4.reuse, RZ, PT ;  /* 0x000000ff0400720c */ /* 0x040fe20003f45270 */
[----:B------:R-:W-:Y:S01]  /*5190*/  IMAD.MOV.U32 R13, RZ, RZ, 0x1 ;  /* 0x00000001ff0d7424 */ /* 0x000fe200078e00ff */
[----:B------:R-:W-:Y:S01]  /*51a0*/  ISETP.NE.OR P0, PT, R4, RZ, !P0 ;  /* 0x000000ff0400720c */ /* 0x000fe20004705670 */
[----:B------:R-:W-:Y:S01]  /*51b0*/  IMAD.MOV.U32 R12, RZ, RZ, RZ ;  /* 0x000000ffff0c7224 */ /* 0x000fe200078e00ff */
[----:B------:R-:W-:Y:S01]  /*51c0*/  LOP3.LUT R11, R18, 0x2, RZ, 0xfc, !PT ;  /* 0x00000002120b7812 */ /* 0x000fe200078efcff */
[----:B------:R-:W-:Y:S01]  /*51d0*/  ULDC UR4, c[0x0][0x600] ;  /* 0x0001800000047ab9 */ /* 0x000fe20000000800 */
[----:B------:R-:W-:Y:S01]  /*51e0*/  UMOV UR7, 0x1 ;  /* 0x0000000100077882 */ /* 0x000fe20000000000 */
[----:B------:R-:W-:-:S02]  /*51f0*/  UIADD3 UR15, UR4, -0x1, URZ ;  /* 0xffffffff040f7890 */ /* 0x000fc4000fffe03f */
[----:B------:R-:W-:Y:S02]  /*5200*/  USHF.L.U32 UR17, UR7, UR5, URZ ;  /* 0x0000000507117299 */ /* 0x000fe4000800063f */
[----:B------:R-:W-:Y:S01]  /*5210*/  ULOP3.LUT UR16, URZ, UR6, URZ, 0x33, !UPT ;  /* 0x000000063f107292 */ /* 0x000fe2000f8e333f */
[----:B------:R-:W-:Y:S01]  /*5220*/  ULDC.64 UR20, c[0x0][0x198] ;  /* 0x0000660000147ab9 */ /* 0x000fe20000000a00 */
[----:B0-----:R-:W-:-:S05]  /*5230*/  VIADD R0, R0, 0x1f ;  /* 0x0000001f00007836 */ /* 0x001fca0000000000 */
[----:B------:R-:W-:-:S04]  /*5240*/  SHF.R.S32.HI R3, RZ, 0x1f, R0 ;  /* 0x0000001fff037819 */ /* 0x000fc80000011400 */
[----:B------:R-:W-:Y:S01]  /*5250*/  LEA.HI R3, R3, R0, RZ, 0x5 ;  /* 0x0000000003037211 */ /* 0x000fe200078f28ff */
[----:B------:R-:W-:-:S03]  /*5260*/  IMAD.MOV.U32 R0, RZ, RZ, 0x1 ;  /* 0x00000001ff007424 */ /* 0x000fc600078e00ff */
[----:B------:R-:W-:-:S05]  /*5270*/  SHF.R.S32.HI R3, RZ, 0x5, R3 ;  /* 0x00000005ff037819 */ /* 0x000fca0000011403 */
[----:B------:R-:W-:-:S07]  /*5280*/  VIADD R10, R3, 0x1 ;  /* 0x00000001030a7836 */ /* 0x000fce0000000000 */
.L_x_111:
[----:B------:R-:W-:-:S03]  /*5290*/  UMOV UR4, 0xffffffff ;  /* 0xffffffff00047882 */ /* 0x000fc60000000000 */
[----:B------:R-:W-:Y:S05]  /*52a0*/  BRA.DIV UR4, `(.L_x_100) ;  /* 0x0000001204bc7947 */ /* 0x000fea000b800000 */
[----:B------:R-:W-:-:S13]  /*52b0*/  ELECT P6, URZ, PT ;  /* 0x00000000003f782f */ /* 0x000fda00038c0000 */
.L_x_130:
[----:B------:R-:W0:Y:S01]  /*52c0*/  LDC R4, c[0x0][0x28c] ;  /* 0x0000a300ff047b82 */ /* 0x000e220000000800 */
[----:B------:R-:W-:Y:S01]  /*52d0*/  BSSY B1, `(.L_x_101) ;  /* 0x0000037000017945 */ /* 0x000fe20003800000 */
[----:B0-----:R-:W-:-:S13]  /*52e0*/  ISETP.LT.OR P6, PT, R4, 0x1, !P6 ;  /* 0x000000010400780c */ /* 0x001fda00077c1670 */
[----:B------:R-:W-:Y:S05]  /*52f0*/  @P6 BRA `(.L_x_102) ;  /* 0x0000000000d06947 */ /* 0x000fea0003800000 */
[----:B------:R-:W-:Y:S02]  /*5300*/  IMAD.SHL.U32 R20, R20, 0x20, RZ ;  /* 0x0000002014147824 */ /* 0x000fe400078e00ff */
[----:B------:R-:W-:Y:S02]  /*5310*/  IMAD.SHL.U32 R19, R19, 0x100, RZ ;  /* 0x0000010013137824 */ /* 0x000fe400078e00ff */
[----:B------:R-:W-:Y:S02]  /*5320*/  IMAD.MOV.U32 R21, RZ, RZ, RZ ;  /* 0x000000ffff157224 */ /* 0x000fe400078e00ff */
[----:B------:R-:W-:Y:S02]  /*5330*/  IMAD.MOV.U32 R4, RZ, RZ, R10 ;  /* 0x000000ffff047224 */ /* 0x000fe400078e000a */
[----:B------:R-:W-:Y:S02]  /*5340*/  IMAD.MOV.U32 R5, RZ, RZ, R0 ;  /* 0x000000ffff057224 */ /* 0x000fe400078e0000 */
[----:B------:R-:W-:-:S07]  /*5350*/  IMAD.MOV.U32 R6, RZ, RZ, R12 ;  /* 0x000000ffff067224 */ /* 0x000fce00078e000c */
.L_x_106:
[----:B------:R-:W0:Y:S01]  /*5360*/  S2R R14, SR_CgaCtaId ;  /* 0x00000000000e7919 */ /* 0x000e220000008800 */
[----:B------:R-:W-:Y:S01]  /*5370*/  MOV R7, 0x400 ;  /* 0x0000040000077802 */ /* 0x000fe20000000f00 */
[----:B------:R-:W1:Y:S03]  /*5380*/  @!P2 LDC R9, c[0x0][0x500] ;  /* 0x00014000ff09ab82 */ /* 0x000e660000000800 */
[----:B0-----:R-:W-:Y:S02]  /*5390*/  LEA R15, R14, R7, 0x18 ;  /* 0x000000070e0f7211 */ /* 0x001fe400078ec0ff */
[----:B------:R-:W-:-:S03]  /*53a0*/  SHF.L.U32 R7, R5, 0x1f, RZ ;  /* 0x0000001f05077819 */ /* 0x000fc600000006ff */
[----:B------:R-:W-:-:S04]  /*53b0*/  IMAD R14, R6, 0x8, R15 ;  /* 0x00000008060e7824 */ /* 0x000fc800078e020f */
[----:B------:R-:W0:Y:S02]  /*53c0*/  SYNCS.PHASECHK.TRANS64.TRYWAIT P1, [R14+URZ+0x60], R7 ;  /* 0x000060070e0075a7 */ /* 0x000e24000802017f */
[----:B01----:R-:W-:Y:S05]  /*53d0*/  @!P1 BRA `(.L_x_103) ;  /* 0x0000001000909947 */ /* 0x003fea0003800000 */
.L_x_131:
[----:B0-----:R-:W-:Y:S01]  /*53e0*/  PRMT R7, R11, 0x9910, RZ ;  /* 0x000099100b077816 */ /* 0x001fe200000000ff */
[----:B------:R0:W-:Y:S03]  /*53f0*/  @!P2 SYNCS.ARRIVE.TRANS64 RZ, [R14+URZ], R9 ;  /* 0x000000090effa9a7 */ /* 0x0001e6000800003f */
[----:B------:R-:W-:-:S13]  /*5400*/  ISETP.NE.AND P1, PT, R7, 0x2, PT ;  /* 0x000000020700780c */ /* 0x000fda0003f25270 */
[----:B0-----:R-:W-:Y:S05]  /*5410*/  @P1 BRA `(.L_x_104) ;  /* 0x0000000000041947 */ /* 0x001fea0003800000 */
[----:B------:R-:W-:Y:S01]  /*5420*/  BPT.TRAP 0x1 ;  /* 0x000000040000795c */ /* 0x000fe20000300000 */
.L_x_104:
[----:B------:R-:W-:Y:S05]  /*5430*/  @P0 BRA `(.L_x_105) ;  /* 0x0000000000040947 */ /* 0x000fea0003800000 */
[----:B------:R-:W-:Y:S01]  /*5440*/  BPT.TRAP 0x1 ;  /* 0x000000040000795c */ /* 0x000fe20000300000 */
.L_x_105:
[--C-:B------:R-:W-:Y:S01]  /*5450*/  IMAD R7, R6, 0x4000, R15.reuse ;  /* 0x0000400006077824 */ /* 0x100fe200078e020f */
[----:B------:R-:W-:Y:S01]  /*5460*/  R2UR UR9, R14 ;  /* 0x000000000e0972ca */ /* 0x000fe200000e0000 */
[----:B------:R-:W-:Y:S01]  /*5470*/  IMAD R15, R6, 0x800, R15 ;  /* 0x00000800060f7824 */ /* 0x000fe200078e020f */
[----:B------:R-:W-:Y:S01]  /*5480*/  UIADD3 UR4, UP0, UR20, 0xf0, URZ ;  /* 0x000000f014047890 */ /* 0x000fe2000ff1e03f */
[----:B------:R-:W-:Y:S01]  /*5490*/  VIADD R4, R4, 0xffffffff ;  /* 0xffffffff04047836 */ /* 0x000fe20000000000 */
[----:B------:R-:W-:Y:S01]  /*54a0*/  R2UR UR5, R7 ;  /* 0x00000000070572ca */ /* 0x000fe200000e0000 */
[----:B------:R-:W-:Y:S01]  /*54b0*/  UIADD3 UR22, UP1, UR20, 0x1f0, URZ ;  /* 0x000001f014167890 */ /* 0x000fe2000ff3e03f */
[----:B------:R-:W-:Y:S01]  /*54c0*/  R2UR UR8, R15 ;  /* 0x000000000f0872ca */ /* 0x000fe200000e0000 */
[----:B------:R-:W-:Y:S01]  /*54d0*/  VIADD R6, R6, 0x1 ;  /* 0x0000000106067836 */ /* 0x000fe20000000000 */
[----:B------:R-:W-:Y:S01]  /*54e0*/  R2UR UR11, R19 ;  /* 0x00000000130b72ca */ /* 0x000fe200000e0000 */
[----:B------:R-:W-:Y:S01]  /*54f0*/  UIADD3.X UR23, URZ, UR21, URZ, UP1, !UPT ;  /* 0x000000153f177290 */ /* 0x000fe20008ffe43f */
[C---:B------:R-:W-:Y:S01]  /*5500*/  R2UR UR10, R21.reuse ;  /* 0x00000000150a72ca */ /* 0x040fe200000e0000 */
[----:B------:R-:W-:Y:S01]  /*5510*/  UMOV UR6, 0x0 ;  /* 0x0000000000067882 */ /* 0x000fe20000000000 */
[----:B------:R-:W-:Y:S01]  /*5520*/  R2UR UR12, R8 ;  /* 0x00000000080c72ca */ /* 0x000fe200000e0000 */
[----:B------:R-:W-:Y:S01]  /*5530*/  UMOV UR7, 0x10000000 ;  /* 0x1000000000077882 */ /* 0x000fe20000000000 */
[----:B------:R-:W-:Y:S01]  /*5540*/  R2UR UR18, R20 ;  /* 0x00000000141272ca */ /* 0x000fe200000e0000 */
[----:B------:R-:W-:Y:S01]  /*5550*/  VIADD R21, R21, 0x20 ;  /* 0x0000002015157836 */ /* 0x000fe20000000000 */
[----:B------:R-:W-:Y:S01]  /*5560*/  ISETP.GT.AND P3, PT, R4, 0x1, PT ;  /* 0x000000010400780c */ /* 0x000fe20003f64270 */
[----:B------:R-:W-:Y:S01]  /*5570*/  UIADD3 UR13, UR5, 0x180, URZ ;  /* 0x00000180050d7890 */ /* 0x000fe2000fffe03f */
[----:B------:R-:W-:Y:S01]  /*5580*/  ISETP.NE.AND P1, PT, R6, 0xc, PT ;  /* 0x0000000c0600780c */ /* 0x000fe20003f25270 */
[----:B------:R-:W-:-:S02]  /*5590*/  UIADD3.X UR5, URZ, UR21, URZ, UP0, !UPT ;  /* 0x000000153f057290 */ /* 0x000fc400087fe43f */
[----:B------:R-:W-:Y:S01]  /*55a0*/  UIADD3 UR14, UR8, 0x30180, URZ ;  /* 0x00030180080e7890 */ /* 0x000fe2000fffe03f */
[----:B------:R-:W-:Y:S02]  /*55b0*/  SEL R14, RZ, 0x1, P1 ;  /* 0x00000001ff0e7807 */ /* 0x000fe40000800000 */
[----:B------:R-:W-:Y:S01]  /*55c0*/  UMOV UR8, UR13 ;  /* 0x0000000d00087c82 */ /* 0x000fe20008000000 */
[----:B------:R-:W-:Y:S02]  /*55d0*/  SEL R6, R6, RZ, P1 ;  /* 0x000000ff06067207 */ /* 0x000fe40000800000 */
[----:B------:R-:W-:Y:S01]  /*55e0*/  LOP3.LUT R5, R5, R14, RZ, 0x3c, !PT ;  /* 0x0000000e05057212 */ /* 0x000fe200078e3cff */
[----:B------:R0:W-:Y:S02]  /*55f0*/  UTMALDG.3D [UR8], [UR4], desc[UR6] ;  /* 0x00000608040075b4 */ /* 0x0001e40008011000 */
[----:B0-----:R-:W-:Y:S01]  /*5600*/  UMOV UR8, UR14 ;  /* 0x0000000e00087c82 */ /* 0x001fe20008000000 */
[----:B------:R-:W-:-:S02]  /*5610*/  UMOV UR11, UR18 ;  /* 0x00000012000b7c82 */ /* 0x000fc40008000000 */
[----:B------:R0:W-:Y:S02]  /*5620*/  UTMALDG.3D [UR8], [UR22], desc[UR6] ;  /* 0x00000608160075b4 */ /* 0x0001e40008011000 */
[----:B0-----:R-:W-:Y:S05]  /*5630*/  @P3 BRA `(.L_x_106) ;  /* 0xfffffffc00483947 */ /* 0x001fea000383ffff */
.L_x_102:
[----:B------:R-:W-:Y:S05]  /*5640*/  BSYNC B1 ;  /* 0x0000000000017941 */ /* 0x000fea0003800000 */
.L_x_101:
[----:B------:R-:W-:Y:S01]  /*5650*/  LOP3.LUT P3, RZ, R13, 0xff, RZ, 0xc0, !PT ;  /* 0x000000ff0dff7812 */ /* 0x000fe2000786c0ff */
[----:B------:R-:W-:Y:S01]  /*5660*/  IMAD.IADD R12, R3, 0x1, R12 ;  /* 0x00000001030c7824 */ /* 0x000fe200078e020c */
[----:B------:R-:W-:Y:S01]  /*5670*/  IADD3 R16, P4, R16, UR36, RZ ;  /* 0x0000002410107c10 */ /* 0x000fe2000ff9e0ff */
[----:B------:R-:W-:Y:S01]  /*5680*/  ULDC.64 UR4, c[0x0][0x650] ;  /* 0x0001940000047ab9 */ /* 0x000fe20000000a00 */
[----:B------:R-:W-:Y:S01]  /*5690*/  BSSY B1, `(.L_x_107) ;  /* 0x000006a000017945 */ /* 0x000fe20003800000 */
[----:B------:R-:W-:Y:S01]  /*56a0*/  IMAD.MOV.U32 R19, RZ, RZ, -0x1 ;  /* 0xffffffffff137424 */ /* 0x000fe200078e00ff */
[----:B------:R-:W-:Y:S01]  /*56b0*/  ISETP.GT.U32.AND P1, PT, R12, 0xb, PT ;  /* 0x0000000b0c00780c */ /* 0x000fe20003f24070 */
[----:B------:R-:W-:Y:S01]  /*56c0*/  IMAD.MOV.U32 R20, RZ, RZ, -0x1 ;  /* 0xffffffffff147424 */ /* 0x000fe200078e00ff */
[----:B------:R-:W-:Y:S01]  /*56d0*/  IADD3.X R17, R17, UR42, RZ, P4, !PT ;  /* 0x0000002a11117c10 */ /* 0x000fe2000a7fe4ff */
[----:B------:R-:W-:Y:S01]  /*56e0*/  IMAD.MOV.U32 R8, RZ, RZ, -0x1 ;  /* 0xffffffffff087424 */ /* 0x000fe200078e00ff */
[----:B------:R-:W-:-:S02]  /*56f0*/  ISETP.LT.U32.AND P1, PT, R3, 0xc, P1 ;  /* 0x0000000c0300780c */ /* 0x000fc40000f21070 */
[----:B------:R-:W-:Y:S01]  /*5700*/  PRMT R13, RZ, 0x7610, R13 ;  /* 0x00007610ff0d7816 */ /* 0x000fe2000000000d */
[----:B------:R-:W0:Y:S01]  /*5710*/  @P3 S2R R5, SR_CgaCtaId ;  /* 0x0000000000053919 */ /* 0x000e220000008800 */
[----:B------:R-:W-:-:S04]  /*5720*/  @P3 MOV R4, 0x400 ;  /* 0x0000040000043802 */ /* 0x000fc80000000f00 */
[----:B0-----:R-:W-:Y:S01]  /*5730*/  @P3 LEA R6, R5, R4, 0x18 ;  /* 0x0000000405063211 */ /* 0x001fe200078ec0ff */
[----:B------:R-:W-:-:S03]  /*5740*/  IMAD.WIDE.U32 R4, R12, -0x55555555, RZ ;  /* 0xaaaaaaab0c047825 */ /* 0x000fc600078e00ff */
[----:B------:R0:W-:Y:S01]  /*5750*/  @P3 SYNCS.ARRIVE.TRANS64.A1T0 RZ, [R6+URZ+0xd8], RZ ;  /* 0x0000d8ff06ff39a7 */ /* 0x0001e2000810003f */
[----:B------:R-:W-:Y:S02]  /*5760*/  ISETP.GE.U32.AND P3, PT, R3, 0xc, PT ;  /* 0x0000000c0300780c */ /* 0x000fe40003f66070 */
[----:B------:R-:W-:Y:S02]  /*5770*/  SHF.R.U32.HI R7, RZ, 0x3, R5 ;  /* 0x00000003ff077819 */ /* 0x000fe40000011605 */
[----:B------:R-:W-:Y:S02]  /*5780*/  SEL R5, RZ, 0x1, !P1 ;  /* 0x00000001ff057807 */ /* 0x000fe40004800000 */
[----:B------:R-:W-:Y:S01]  /*5790*/  ISETP.GE.U32.AND P1, PT, R16, UR4, PT ;  /* 0x0000000410007c0c */ /* 0x000fe2000bf26070 */
[----:B------:R-:W-:Y:S01]  /*57a0*/  IMAD R12, R7, -0xc, R12 ;  /* 0xfffffff4070c7824 */ /* 0x000fe200078e020c */
[----:B------:R-:W-:Y:S02]  /*57b0*/  LOP3.LUT R0, R0, R5, RZ, 0x3c, !PT ;  /* 0x0000000500007212 */ /* 0x000fe400078e3cff */
[----:B------:R-:W-:-:S02]  /*57c0*/  ISETP.GE.U32.AND.EX P1, PT, R17, UR5, PT, P1 ;  /* 0x0000000511007c0c */ /* 0x000fc4000bf26110 */
[----:B------:R-:W-:Y:S02]  /*57d0*/  PRMT R4, RZ, 0x7610, R4 ;  /* 0x00007610ff047816 */ /* 0x000fe40000000004 */
[----:B------:R-:W-:-:S09]  /*57e0*/  @P3 LOP3.LUT R0, R0, 0x1, R7, 0x78, !PT ;  /* 0x0000000100003812 */ /* 0x000fd200078e7807 */
[----:B0-----:R-:W-:Y:S05]  /*57f0*/  @P1 BRA `(.L_x_108) ;  /* 0x00000004004c1947 */ /* 0x001fea0003800000 */
[----:B------:R-:W-:Y:S01]  /*5800*/  ULDC.64 UR4, c[0x0][0x628] ;  /* 0x00018a0000047ab9 */ /* 0x000fe20000000a00 */
[----:B------:R-:W0:Y:S01]  /*5810*/  S2R R15, SR_CTAID.X ;  /* 0x00000000000f7919 */ /* 0x000e220000002500 */
[----:B------:R-:W-:Y:S01]  /*5820*/  ISETP.NE.U32.AND P1, PT, RZ, UR4, PT ;  /* 0x00000004ff007c0c */ /* 0x000fe2000bf25070 */
[----:B------:R-:W-:Y:S01]  /*5830*/  ULDC UR7, c[0x0][0x630] ;  /* 0x00018c0000077ab9 */ /* 0x000fe20000000800 */
[----:B------:R-:W-:Y:S01]  /*5840*/  IMAD.MOV.U32 R4, RZ, RZ, R16 ;  /* 0x000000ffff047224 */ /* 0x000fe200078e0010 */
[----:B------:R-:W1:Y:S01]  /*5850*/  S2R R14, SR_CTAID.Y ;  /* 0x00000000000e7919 */ /* 0x000e620000002600 */
[----:B------:R-:W-:Y:S01]  /*5860*/  ISETP.NE.AND.EX P1, PT, RZ, UR5, PT, P1 ;  /* 0x00000005ff007c0c */ /* 0x000fe2000bf25310 */
[----:B------:R-:W-:-:S12]  /*5870*/  IMAD.MOV.U32 R5, RZ, RZ, R17 ;  /* 0x000000ffff057224 */ /* 0x000fd800078e0011 */
[----:B------:R-:W-:Y:S05]  /*5880*/  @!P1 BRA `(.L_x_109) ;  /* 0x0000000000289947 */ /* 0x000fea0003800000 */
[----:B------:R-:W-:Y:S02]  /*5890*/  ULDC UR6, c[0x0][0x634] ;  /* 0x00018d0000067ab9 */ /* 0x000fe40000000800 */
[----:B------:R-:W-:-:S05]  /*58a0*/  IADD3 R9, P1, R16, UR6, RZ ;  /* 0x0000000610097c10 */ /* 0x000fca000ff3e0ff */
[----:B------:R-:W-:-:S04]  /*58b0*/  IMAD.X R19, RZ, RZ, R17, P1 ;  /* 0x000000ffff137224 */ /* 0x000fc800008e0611 */
[----:B------:R-:W-:-:S04]  /*58c0*/  IMAD.WIDE.U32 R6, R19, UR4, RZ ;  /* 0x0000000413067c25 */ /* 0x000fc8000f8e00ff */
[----:B------:R-:W-:-:S04]  /*58d0*/  IMAD.WIDE.U32 R6, P1, R9, UR5, R6 ;  /* 0x0000000509067c25 */ /* 0x000fc8000f820006 */
[----:B------:R-:W-:-:S04]  /*58e0*/  IMAD.WIDE.U32 R8, R9, UR4, RZ ;  /* 0x0000000409087c25 */ /* 0x000fc8000f8e00ff */
[----:B------:R-:W-:Y:S01]  /*58f0*/  IMAD.X R5, RZ, RZ, RZ, P1 ;  /* 0x000000ffff057224 */ /* 0x000fe200008e06ff */
[----:B------:R-:W-:Y:S01]  /*5900*/  IADD3 RZ, P1, R9, R6, RZ ;  /* 0x0000000609ff7210 */ /* 0x000fe20007f3e0ff */
[----:B------:R-:W-:-:S04]  /*5910*/  IMAD.MOV.U32 R4, RZ, RZ, R7 ;  /* 0x000000ffff047224 */ /* 0x000fc800078e0007 */
[----:B------:R-:W-:-:S08]  /*5920*/  IMAD.WIDE.U32.X R4, R19, UR5, R4, P1 ;  /* 0x0000000513047c25 */ /* 0x000fd000088e0404 */
.L_x_109:
[--C-:B------:R-:W-:Y:S01]  /*5930*/  SHF.R.U64 R8, R4, UR7, R5.reuse ;  /* 0x0000000704087c19 */ /* 0x100fe20008001205 */
[----:B------:R-:W-:Y:S01]  /*5940*/  ULDC.64 UR4, c[0x0][0x620] ;  /* 0x0001880000047ab9 */ /* 0x000fe20000000a00 */
[----:B------:R-:W-:Y:S01]  /*5950*/  SHF.R.U32.HI R4, RZ, UR7, R5 ;  /* 0x00000007ff047c19 */ /* 0x000fe20008011605 */
[----:B------:R-:W2:Y:S01]  /*5960*/  LDC R24, c[0x0][0x144] ;  /* 0x00005100ff187b82 */ /* 0x000ea20000000800 */
[----:B------:R-:W-:Y:S01]  /*5970*/  IADD3 R7, P1, RZ, -R8, RZ ;  /* 0x80000008ff077210 */ /* 0x000fe20007f3e0ff */
[----:B------:R-:W-:Y:S01]  /*5980*/  ULDC.64 UR8, c[0x0][0x640] ;  /* 0x0001900000087ab9 */ /* 0x000fe20000000a00 */
[----:B0-----:R-:W-:Y:S01]  /*5990*/  I2FP.F32.U32 R9, R15 ;  /* 0x0000000f00097245 */ /* 0x001fe20000201000 */
[----:B------:R-:W-:Y:S02]  /*59a0*/  ULDC UR6, c[0x0][0x608] ;  /* 0x0001820000067ab9 */ /* 0x000fe40000000800 */
[----:B------:R-:W-:Y:S01]  /*59b0*/  IMAD.X R4, RZ, RZ, ~R4, P1 ;  /* 0x000000ffff047224 */ /* 0x000fe200008e0e04 */
[----:B------:R-:W-:Y:S01]  /*59c0*/  ISETP.NE.U32.AND P1, PT, RZ, UR8, PT ;  /* 0x00000008ff007c0c */ /* 0x000fe2000bf25070 */
[----:B------:R-:W0:Y:S02]  /*59d0*/  LDC R21, c[0x0][0x148] ;  /* 0x00005200ff157b82 */ /* 0x000e240000000800 */
[----:B------:R-:W-:Y:S01]  /*59e0*/  IMAD R6, R4, UR4, RZ ;  /* 0x0000000404067c24 */ /* 0x000fe2000f8e02ff */
[----:B------:R-:W-:Y:S01]  /*59f0*/  ISETP.NE.AND.EX P1, PT, RZ, UR9, PT, P1 ;  /* 0x00000009ff007c0c */ /* 0x000fe2000bf25310 */
[----:B------:R-:W-:Y:S01]  /*5a00*/  IMAD.WIDE.U32 R4, R7, UR4, R16 ;  /* 0x0000000407047c25 */ /* 0x000fe2000f8e0010 */
[----:B------:R-:W-:-:S03]  /*5a10*/  ULDC UR4, c[0x0][0x150] ;  /* 0x0000540000047ab9 */ /* 0x000fc60000000800 */
[----:B------:R-:W-:Y:S02]  /*5a20*/  IMAD R7, R7, UR5, R6 ;  /* 0x0000000507077c24 */ /* 0x000fe4000f8e0206 */
[----:B------:R-:W-:Y:S01]  /*5a30*/  FMUL R6, R9, UR4 ;  /* 0x0000000409067c20 */ /* 0x000fe20008400000 */
[----:B------:R-:W-:Y:S01]  /*5a40*/  ULDC UR4, c[0x0][0x618] ;  /* 0x0001860000047ab9 */ /* 0x000fe20000000800 */
[----:B------:R-:W-:Y:S01]  /*5a50*/  ULDC UR5, c[0x0][0x154] ;  /* 0x0000550000057ab9 */ /* 0x000fe20000000800 */
[----:B------:R-:W-:-:S03]  /*5a60*/  IMAD.IADD R5, R5, 0x1, R7 ;  /* 0x0000000105057824 */ /* 0x000fc600078e0207 */
[----:B------:R-:W3:Y:S02]  /*5a70*/  F2I.U32.TRUNC.NTZ R6, R6 ;  /* 0x0000000600067305 */ /* 0x000ee4000020f000 */
[----:B------:R-:W-:Y:S02]  /*5a80*/  SHF.R.U64 R9, R4, UR4, R5 ;  /* 0x0000000404097c19 */ /* 0x000fe40008001205 */
[----:B-1----:R-:W-:-:S05]  /*5a90*/  I2FP.F32.U32 R4, R14 ;  /* 0x0000000e00047245 */ /* 0x002fca0000201000 */
[----:B------:R-:W-:Y:S01]  /*5aa0*/  FMUL R22, R4, UR5 ;  /* 0x0000000504167c20 */ /* 0x000fe20008400000 */
[----:B------:R-:W-:Y:S01]  /*5ab0*/  SHF.R.U32.HI R4, RZ, UR4, R5 ;  /* 0x00000004ff047c19 */ /* 0x000fe20008011605 */
[----:B------:R-:W-:-:S03]  /*5ac0*/  ULDC UR4, c[0x0][0x658] ;  /* 0x0001960000047ab9 */ /* 0x000fc60000000800 */
[--C-:B------:R-:W-:Y:S01]  /*5ad0*/  SHF.R.U64 R20, R9, UR6, R4.reuse ;  /* 0x0000000609147c19 */ /* 0x100fe20008001204 */
[----:B------:R-:W1:Y:S01]  /*5ae0*/  F2I.U32.TRUNC.NTZ R22, R22 ;  /* 0x0000001600167305 */ /* 0x000e62000020f000 */
[----:B------:R-:W-:Y:S01]  /*5af0*/  SHF.R.U32.HI R5, RZ, UR6, R4 ;  /* 0x00000006ff057c19 */ /* 0x000fe20008011604 */
[----:B---3--:R-:W-:-:S03]  /*5b00*/  IMAD.MOV R6, RZ, RZ, -R6 ;  /* 0x000000ffff067224 */ /* 0x008fc600078e0a06 */
[----:B------:R-:W-:Y:S01]  /*5b10*/  SHF.R.U64 R19, R20, UR4, R5 ;  /* 0x0000000414137c19 */ /* 0x000fe20008001205 */
[----:B--2---:R-:W-:Y:S01]  /*5b20*/  IMAD R15, R24, R6, R15 ;  /* 0x00000006180f7224 */ /* 0x004fe200078e020f */
[----:B------:R-:W-:-:S03]  /*5b30*/  SHF.R.U32.HI R23, RZ, UR4, R5 ;  /* 0x00000004ff177c19 */ /* 0x000fc60008011605 */
[----:B------:R-:W-:Y:S02]  /*5b40*/  IMAD.MOV.U32 R4, RZ, RZ, R19 ;  /* 0x000000ffff047224 */ /* 0x000fe400078e0013 */
[----:B------:R-:W-:Y:S01]  /*5b50*/  IMAD.MOV.U32 R5, RZ, RZ, R23 ;  /* 0x000000ffff057224 */ /* 0x000fe200078e0017 */
[----:B-1----:R-:W-:Y:S06]  /*5b60*/  @!P1 BRA `(.L_x_110) ;  /* 0x0000000000289947 */ /* 0x002fec0003800000 */
[----:B------:R-:W-:Y:S02]  /*5b70*/  ULDC UR4, c[0x0][0x64c] ;  /* 0x0001930000047ab9 */ /* 0x000fe40000000800 */
[----:B------:R-:W-:-:S05]  /*5b80*/  IADD3 R5, P1, R19, UR4, RZ ;  /* 0x0000000413057c10 */ /* 0x000fca000ff3e0ff */
[----:B------:R-:W-:-:S04]  /*5b90*/  IMAD.X R23, RZ, RZ, R23, P1 ;  /* 0x000000ffff177224 */ /* 0x000fc800008e0617 */
[----:B------:R-:W-:-:S04]  /*5ba0*/  IMAD.WIDE.U32 R6, R23, UR8, RZ ;  /* 0x0000000817067c25 */ /* 0x000fc8000f8e00ff */
[----:B------:R-:W-:-:S04]  /*5bb0*/  IMAD.WIDE.U32 R6, P1, R5, UR9, R6 ;  /* 0x0000000905067c25 */ /* 0x000fc8000f820006 */
[----:B------:R-:W-:-:S04]  /*5bc0*/  IMAD.WIDE.U32 R4, R5, UR8, RZ ;  /* 0x0000000805047c25 */ /* 0x000fc8000f8e00ff */
[----:B------:R-:W-:Y:S01]  /*5bd0*/  IMAD.MOV.U32 R4, RZ, RZ, R7 ;  /* 0x000000ffff047224 */ /* 0x000fe200078e0007 */
[----:B------:R-:W-:Y:S01]  /*5be0*/  IADD3 RZ, P3, R5, R6, RZ ;  /* 0x0000000605ff7210 */ /* 0x000fe20007f7e0ff */
[----:B------:R-:W-:-:S04]  /*5bf0*/  IMAD.X R5, RZ, RZ, RZ, P1 ;  /* 0x000000ffff057224 */ /* 0x000fc800008e06ff */
[----:B------:R-:W-:-:S08]  /*5c00*/  IMAD.WIDE.U32.X R4, R23, UR9, R4, P3 ;  /* 0x0000000917047c25 */ /* 0x000fd000098e0404 */
.L_x_110:
[----:B------:R-:W-:Y:S01]  /*5c10*/  ISETP.NE.AND P1, PT, R2, 0x1, PT ;  /* 0x000000010200780c */ /* 0x000fe20003f25270 */
[----:B------:R-:W-:Y:S01]  /*5c20*/  ULDC UR4, c[0x0][0x648] ;  /* 0x0001920000047ab9 */ /* 0x000fe20000000800 */
[----:B------:R-:W-:Y:S01]  /*5c30*/  LOP3.LUT R20, R20, UR16, RZ, 0xc0, !PT ;  /* 0x0000001014147c12 */ /* 0x000fe2000f8ec0ff */
[----:B------:R-:W-:Y:S01]  /*5c40*/  IMAD.MOV R22, RZ, RZ, -R22 ;  /* 0x000000ffff167224 */ /* 0x000fe200078e0a16 */
[----:B------:R-:W-:Y:S01]  /*5c50*/  SHF.R.U64 R5, R4, UR4, R5 ;  /* 0x0000000404057c19 */ /* 0x000fe20008001205 */
[----:B------:R-:W-:Y:S01]  /*5c60*/  ULDC UR4, c[0x0][0x638] ;  /* 0x00018e0000047ab9 */ /* 0x000fe20000000800 */
[----:B------:R-:W-:Y:S01]  /*5c70*/  LOP3.LUT R6, R9, UR15, RZ, 0xc0, !PT ;  /* 0x0000000f09067c12 */ /* 0x000fe2000f8ec0ff */
[----:B------:R-:W-:Y:S02]  /*5c80*/  ULDC UR5, c[0x0][0x610] ;  /* 0x0001840000057ab9 */ /* 0x000fe40000000800 */
[----:B------:R-:W-:Y:S02]  /*5c90*/  IMAD.MOV R4, RZ, RZ, -R5 ;  /* 0x000000ffff047224 */ /* 0x000fe400078e0a05 */
[----:B------:R-:W-:-:S02]  /*5ca0*/  IMAD R20, R5, UR17, R20 ;  /* 0x0000001105147c24 */ /* 0x000fc4000f8e0214 */
[----:B0-----:R-:W-:Y:S02]  /*5cb0*/  @P1 IMAD R15, R21, R22, R14 ;  /* 0x00000016150f1224 */ /* 0x001fe400078e020e */
[----:B------:R-:W-:Y:S01]  /*5cc0*/  IMAD R19, R4, UR4, R19 ;  /* 0x0000000404137c24 */ /* 0x000fe2000f8e0213 */
[----:B------:R-:W-:Y:S01]  /*5cd0*/  ULDC UR4, c[0x0][0x600] ;  /* 0x0001800000047ab9 */ /* 0x000fe20000000800 */
[----:B------:R-:W-:Y:S02]  /*5ce0*/  IMAD R15, R20, UR5, R15 ;  /* 0x00000005140f7c24 */ /* 0x000fe4000f8e020f */
[----:B------:R-:W-:Y:S02]  /*5cf0*/  IMAD R6, R19, UR4, R6 ;  /* 0x0000000413067c24 */ /* 0x000fe4000f8e0206 */
[----:B------:R-:W-:-:S03]  /*5d00*/  IMAD.MOV.U32 R4, RZ, RZ, 0x1 ;  /* 0x00000001ff047424 */ /* 0x000fc600078e00ff */
[----:B------:R-:W-:Y:S02]  /*5d10*/  SEL R20, R6, R15, !P1 ;  /* 0x0000000f06147207 */ /* 0x000fe40004800000 */
[----:B------:R-:W-:-:S07]  /*5d20*/  SEL R19, R15, R6, !P1 ;  /* 0x000000060f137207 */ /* 0x000fce0004800000 */
.L_x_108:
[----:B------:R-:W-:Y:S05]  /*5d30*/  BSYNC B1 ;  /* 0x0000000000017941 */ /* 0x000fea0003800000 */
.L_x_107:
[----:B------:R-:W-:-:S13]  /*5d40*/  LOP3.LUT P1, RZ, R4, 0xff, RZ, 0xc0, !PT ;  /* 0x000000ff04ff7812 */ /* 0x000fda000782c0ff */
[----:B------:R-:W-:Y:S05]  /*5d50*/  @P1 BRA `(.L_x_111) ;  /* 0xfffffff4004c1947 */ /* 0x000fea000383ffff */
[----:B------:R-:W-:Y:S05]  /*5d60*/  BSYNC B0 ;  /* 0x0000000000007941 */ /* 0x000fea0003800000 */
.L_x_99:
[----:B------:R-:W-:-:S03]  /*5d70*/  UMOV UR4, 0xffffffff ;  /* 0xffffffff00047882 */ /* 0x000fc60000000000 */
[----:B------:R-:W-:Y:S05]  /*5d80*/  BRA.DIV UR4, `(.L_x_112) ;  /* 0x0000000a04387947 */ /* 0x000fea000b800000 */
[----:B------:R-:W-:-:S13]  /*5d90*/  ELECT P6, URZ, PT ;  /* 0x00000000003f782f */ /* 0x000fda00038c0000 */
.L_x_134:
[----:B------:R-:W-:Y:S04]  /*5da0*/  BSSY B0, `(.L_x_113) ;  /* 0x0000073000007945 */ /* 0x000fe80003800000 */
[----:B------:R-:W-:Y:S05]  /*5db0*/  @!P6 BRA `(.L_x_114) ;  /* 0x0000000400c4e947 */ /* 0x000fea0003800000 */
[----:B------:R-:W-:-:S04]  /*5dc0*/  LOP3.LUT R18, R18, 0x2, RZ, 0xfc, !PT ;  /* 0x0000000212127812 */ /* 0x000fc800078efcff */
[----:B------:R-:W-:-:S13]  /*5dd0*/  ISETP.NE.AND P0, PT, R18, 0x3, PT ;  /* 0x000000031200780c */ /* 0x000fda0003f05270 */
[----:B------:R-:W-:Y:S05]  /*5de0*/  @!P0 BRA `(.L_x_115) ;  /* 0x0000000000048947 */ /* 0x000fea0003800000 */
[----:B------:R-:W-:Y:S01]  /*5df0*/  BPT.TRAP 0x1 ;  /* 0x000000040000795c */ /* 0x000fe20000300000 */
.L_x_115:
[----:B------:R-:W0:Y:S01]  /*5e00*/  S2R R3, SR_CgaCtaId ;  /* 0x0000000000037919 */ /* 0x000e220000008800 */
[----:B------:R-:W-:-:S04]  /*5e10*/  MOV R2, 0x400 ;  /* 0x0000040000027802 */ /* 0x000fc80000000f00 */
[----:B0-----:R-:W-:Y:S02]  /*5e20*/  LEA R3, R3, R2, 0x18 ;  /* 0x0000000203037211 */ /* 0x001fe400078ec0ff */
[----:B------:R-:W-:-:S03]  /*5e30*/  SHF.L.U32 R2, R0, 0x1f, RZ ;  /* 0x0000001f00027819 */ /* 0x000fc600000006ff */
[----:B------:R-:W-:-:S04]  /*5e40*/  VIADD R3, R3, 0x60 ;  /* 0x0000006003037836 */ /* 0x000fc80000000000 */
[C---:B------:R-:W-:Y:S02]  /*5e50*/  IMAD R7, R12.reuse, 0x8, R3 ;  /* 0x000000080c077824 */ /* 0x040fe400078e0203 */
[----:B------:R-:W-:Y:S02]  /*5e60*/  VIADD R12, R12, 0x1 ;  /* 0x000000010c0c7836 */ /* 0x000fe40000000000 */
[----:B------:R-:W0:Y:S03]  /*5e70*/  SYNCS.PHASECHK.TRANS64.TRYWAIT P0, [R7+URZ], R2 ;  /* 0x00000002070075a7 */ /* 0x000e26000800017f */
[----:B------:R-:W-:-:S04]  /*5e80*/  ISETP.NE.AND P1, PT, R12, 0xc, PT ;  /* 0x0000000c0c00780c */ /* 0x000fc80003f25270 */
[----:B------:R-:W-:Y:S02]  /*5e90*/  SEL R5, RZ, 0x1, P1 ;  /* 0x00000001ff057807 */ /* 0x000fe40000800000 */
[----:B------:R-:W-:Y:S02]  /*5ea0*/  SEL R12, R12, RZ, P1 ;  /* 0x000000ff0c0c7207 */ /* 0x000fe40000800000 */
[----:B------:R-:W-:-:S03]  /*5eb0*/  LOP3.LUT R5, R0, R5, RZ, 0x3c, !PT ;  /* 0x0000000500057212 */ /* 0x000fc600078e3cff */
[----:B------:R-:W-:Y:S01]  /*5ec0*/  IMAD R9, R12, 0x8, R3 ;  /* 0x000000080c097824 */ /* 0x000fe200078e0203 */
[----:B------:R-:W-:Y:S01]  /*5ed0*/  SHF.L.U32 R4, R5, 0x1f, RZ ;  /* 0x0000001f05047819 */ /* 0x000fe200000006ff */
[----:B0-----:R-:W-:Y:S06]  /*5ee0*/  @!P0 BRA `(.L_x_116) ;  /* 0x0000000800008947 */ /* 0x001fec0003800000 */
.L_x_135:
[----:B------:R-:W1:Y:S01]  /*5ef0*/  SYNCS.PHASECHK.TRANS64.TRYWAIT P0, [R9+URZ], R4 ;  /* 0x00000004090075a7 */ /* 0x000e62000800017f */
[----:B------:R-:W-:-:S05]  /*5f00*/  VIADD R0, R12, 0x1 ;  /* 0x000000010c007836 */ /* 0x000fca0000000000 */
[----:B------:R-:W-:-:S04]  /*5f10*/  ISETP.NE.AND P1, PT, R0, 0xc, PT ;  /* 0x0000000c0000780c */ /* 0x000fc80003f25270 */
[----:B0-----:R-:W-:Y:S02]  /*5f20*/  SEL R2, RZ, 0x1, P1 ;  /* 0x00000001ff027807 */ /* 0x001fe40000800000 */
[----:B------:R-:W-:Y:S02]  /*5f30*/  SEL R0, R0, RZ, P1 ;  /* 0x000000ff00007207 */ /* 0x000fe40000800000 */
[----:B------:R-:W-:-:S03]  /*5f40*/  LOP3.LUT R7, R5, R2, RZ, 0x3c, !PT ;  /* 0x0000000205077212 */ /* 0x000fc600078e3cff */
[----:B------:R-:W-:Y:S01]  /*5f50*/  IMAD R6, R0, 0x8, R3 ;  /* 0x0000000800067824 */ /* 0x000fe200078e0203 */
[----:B------:R-:W-:Y:S01]  /*5f60*/  SHF.L.U32 R5, R7, 0x1f, RZ ;  /* 0x0000001f07057819 */ /* 0x000fe200000006ff */
[----:B-1----:R-:W-:Y:S06]  /*5f70*/  @!P0 BRA `(.L_x_117) ;  /* 0x0000000400f08947 */ /* 0x002fec0003800000 */
.L_x_136:
[----:B------:R-:W1:Y:S01]  /*5f80*/  SYNCS.PHASECHK.TRANS64.TRYWAIT P0, [R6+URZ], R5 ;  /* 0x00000005060075a7 */ /* 0x000e62000800017f */
[----:B------:R-:W-:-:S05]  /*5f90*/  VIADD R0, R0, 0x1 ;  /* 0x0000000100007836 */ /* 0x000fca0000000000 */
[----:B------:R-:W-:-:S04]  /*5fa0*/  ISETP.NE.AND P1, PT, R0, 0xc, PT ;  /* 0x0000000c0000780c */ /* 0x000fc80003f25270 */
[----:B------:R-:W-:Y:S02]  /*5fb0*/  SEL R2, RZ, 0x1, P1 ;  /* 0x00000001ff027807 */ /* 0x000fe40000800000 */
[----:B------:R-:W-:Y:S02]  /*5fc0*/  SEL R0, R0, RZ, P1 ;  /* 0x000000ff00007207 */ /* 0x000fe40000800000 */
[----:B------:R-:W-:-:S03]  /*5fd0*/  LOP3.LUT R7, R7, R2, RZ, 0x3c, !PT ;  /* 0x0000000207077212 */ /* 0x000fc600078e3cff */
[----:B0-----:R-:W-:Y:S01]  /*5fe0*/  IMAD R9, R0, 0x8, R3 ;  /* 0x0000000800097824 */ /* 0x001fe200078e0203 */
[----:B------:R-:W-:Y:S01]  /*5ff0*/  SHF.L.U32 R4, R7, 0x1f, RZ ;  /* 0x0000001f07047819 */ /* 0x000fe200000006ff */
[----:B-1----:R-:W-:Y:S06]  /*6000*/  @!P0 BRA `(.L_x_118) ;  /* 0x0000000400e08947 */ /* 0x002fec0003800000 */
.L_x_137:
        /* <DEDUP_REMOVED lines=9> */
.L_x_138:
        /* <DEDUP_REMOVED lines=9> */
.L_x_139:
        /* <DEDUP_REMOVED lines=9> */
.L_x_140:
        /* <DEDUP_REMOVED lines=9> */
.L_x_141:
        /* <DEDUP_REMOVED lines=9> */
.L_x_142:
        /* <DEDUP_REMOVED lines=9> */
.L_x_143:
        /* <DEDUP_REMOVED lines=9> */
.L_x_144:
[----:B------:R-:W1:Y:S01]  /*6400*/  SYNCS.PHASECHK.TRANS64.TRYWAIT P0, [R6+URZ], R5 ;  /* 0x00000005060075a7 */ /* 0x000e62000800017f */
[----:B------:R-:W-:-:S05]  /*6410*/  VIADD R0, R0, 0x1 ;  /* 0x0000000100007836 */ /* 0x000fca0000000000 */
[----:B------:R-:W-:-:S04]  /*6420*/  ISETP.NE.AND P1, PT, R0, 0xc, PT ;  /* 0x0000000c0000780c */ /* 0x000fc80003f25270 */
[----:B------:R-:W-:Y:S02]  /*6430*/  SEL R2, RZ, 0x1, P1 ;  /* 0x00000001ff027807 */ /* 0x000fe40000800000 */
[----:B------:R-:W-:Y:S02]  /*6440*/  SEL R0, R0, RZ, P1 ;  /* 0x000000ff00007207 */ /* 0x000fe40000800000 */
[----:B------:R-:W-:Y:S01]  /*6450*/  LOP3.LUT R2, R7, R2, RZ, 0x3c, !PT ;  /* 0x0000000207027212 */ /* 0x000fe200078e3cff */
[----:B-1----:R-:W-:Y:S06]  /*6460*/  @!P0 BRA `(.L_x_126) ;  /* 0x0000000400688947 */ /* 0x002fec0003800000 */
.L_x_145:
[----:B------:R-:W-:Y:S01]  /*6470*/  IMAD R3, R0, 0x8, R3 ;  /* 0x0000000800037824 */ /* 0x000fe200078e0203 */
[----:B------:R-:W-:-:S07]  /*6480*/  SHF.L.U32 R0, R2, 0x1f, RZ ;  /* 0x0000001f02007819 */ /* 0x000fce00000006ff */
.L_x_127:
[----:B--2---:R2:W3:Y:S02]  /*6490*/  SYNCS.PHASECHK.TRANS64.TRYWAIT P0, [R3+URZ], R0 ;  /* 0x00000000030075a7 */ /* 0x0044e4000800017f */
[----:B---3--:R-:W-:Y:S05]  /*64a0*/  @!P0 NANOSLEEP.SYNCS 0x989680 ;  /* 0x009896800000895d */ /* 0x008fea0003900000 */
[----:B------:R-:W3:Y:S02]  /*64b0*/  @!P0 SYNCS.PHASECHK.TRANS64 P0, [R3+URZ], R0 ;  /* 0x00000000030085a7 */ /* 0x000ee4000800007f */
[----:B---3--:R-:W-:Y:S05]  /*64c0*/  @!P0 BRA `(.L_x_127) ;  /* 0xfffffffc00f08947 */ /* 0x008fea000383ffff */
.L_x_114:
[----:B------:R-:W-:Y:S05]  /*64d0*/  BSYNC B0 ;  /* 0x0000000000007941 */ /* 0x000fea0003800000 */
.L_x_113:
[----:B------:R-:W-:Y:S05]  /*64e0*/  EXIT ;  /* 0x000000000000794d */ /* 0x000fea0003800000 */
.L_x_18:
[----:B-1----:R1:W2:Y:S02]  /*64f0*/  SYNCS.PHASECHK.TRANS64.TRYWAIT P1, [R3+URZ], R0 ;  /* 0x00000000030075a7 */ /* 0x0022a4000802017f */
[----:B--2---:R-:W-:Y:S05]  /*6500*/  @!P1 NANOSLEEP.SYNCS 0x989680 ;  /* 0x009896800000995d */ /* 0x004fea0003900000 */
[----:B------:R-:W2:Y:S02]  /*6510*/  @!P1 SYNCS.PHASECHK.TRANS64 P1, [R3+URZ], R0 ;  /* 0x00000000030095a7 */ /* 0x000ea4000802007f */
[----:B--2---:R-:W-:Y:S05]  /*6520*/  @!P1 BRA `(.L_x_18) ;  /* 0xfffffffc00f09947 */ /* 0x004fea000383ffff */
[----:B------:R-:W-:Y:S05]  /*6530*/  BRA `(.L_x_17) ;  /* 0xffffffb000347947 */ /* 0x000fea000383ffff */
.L_x_23:
[----:B-1----:R-:W-:-:S04]  /*6540*/  IMAD.U32 R4, RZ, RZ, UR4 ;  /* 0x00000004ff047e24 */ /* 0x002fc8000f8e00ff */
[----:B------:R1:W2:Y:S03]  /*6550*/  SYNCS.PHASECHK.TRANS64.TRYWAIT P1, [R4+URZ], R3 ;  /* 0x00000003040075a7 */ /* 0x0002a6000802017f */
[----:B--2---:R-:W-:Y:S05]  /*6560*/  @!P1 NANOSLEEP.SYNCS 0x989680 ;  /* 0x009896800000995d */ /* 0x004fea0003900000 */
[----:B------:R-:W2:Y:S02]  /*6570*/  @!P1 SYNCS.PHASECHK.TRANS64 P1, [R4+URZ], R3 ;  /* 0x00000003040095a7 */ /* 0x000ea4000802007f */
[----:B--2---:R-:W-:Y:S05]  /*6580*/  @!P1 BRA `(.L_x_23) ;  /* 0xfffffffc00ec9947 */ /* 0x004fea000383ffff */
[----:B------:R-:W-:Y:S05]  /*6590*/  BRA `(.L_x_22) ;  /* 0xffffffb000f87947 */ /* 0x000fea000383ffff */
.L_x_100:
[----:B------:R-:W-:Y:S01]  /*65a0*/  BSSY B1, `(.L_x_128) ;  /* 0x0000006000017945 */ /* 0x000fe20003800000 */
[----:B------:R-:W-:-:S07]  /*65b0*/  IMAD.MOV.U32 R15, RZ, RZ, -0x1 ;  /* 0xffffffffff0f7424 */ /* 0x000fce00078e00ff */
[----:B------:R-:W-:Y:S05]  /*65c0*/  WARPSYNC.COLLECTIVE R15, `(.L_x_129) ;  /* 0x000000000f0c7348 */ /* 0x000fea0003c00000 */
[----:B------:R-:W-:Y:S02]  /*65d0*/  ELECT P6, UR62, PT ;  /* 0x00000000003e782f */ /* 0x000fe400038c0000 */
[----:B------:R-:W-:Y:S01]  /*65e0*/  MOV R14, UR62 ;  /* 0x0000003e000e7c02 */ /* 0x000fe20008000f00 */
[----:B------:R-:W-:Y:S10]  /*65f0*/  ENDCOLLECTIVE ;  /* 0x000000000000791b */ /* 0x000ff40003800000 */
.L_x_129:
[----:B------:R-:W-:Y:S05]  /*6600*/  BSYNC B1 ;  /* 0x0000000000017941 */ /* 0x000fea0003800000 */
.L_x_128:
[----:B------:R-:W-:Y:S05]  /*6610*/  BRA `(.L_x_130) ;  /* 0xffffffec00287947 */ /* 0x000fea000383ffff */
.L_x_103:
[----:B0-----:R0:W1:Y:S02]  /*6620*/  SYNCS.PHASECHK.TRANS64.TRYWAIT P1, [R14+URZ+0x60], R7 ;  /* 0x000060070e0075a7 */ /* 0x001064000802017f */
[----:B-1----:R-:W-:Y:S05]  /*6630*/  @!P1 NANOSLEEP.SYNCS 0x989680 ;  /* 0x009896800000995d */ /* 0x002fea0003900000 */
[----:B------:R-:W1:Y:S02]  /*6640*/  @!P1 SYNCS.PHASECHK.TRANS64 P1, [R14+URZ+0x60], R7 ;  /* 0x000060070e0095a7 */ /* 0x000e64000802007f */
[----:B-1----:R-:W-:Y:S05]  /*6650*/  @!P1 BRA `(.L_x_103) ;  /* 0xfffffffc00f09947 */ /* 0x002fea000383ffff */
[----:B------:R-:W-:Y:S05]  /*6660*/  BRA `(.L_x_131) ;  /* 0xffffffec005c7947 */ /* 0x000fea000383ffff */
.L_x_112:
[----:B------:R-:W-:Y:S01]  /*6670*/  BSSY B0, `(.L_x_132) ;  /* 0x0000006000007945 */ /* 0x000fe20003800000 */
[----:B------:R-:W-:-:S07]  /*6680*/  IMAD.MOV.U32 R15, RZ, RZ, -0x1 ;  /* 0xffffffffff0f7424 */ /* 0x000fce00078e00ff */
[----:B------:R-:W-:Y:S05]  /*6690*/  WARPSYNC.COLLECTIVE R15, `(.L_x_133) ;  /* 0x000000000f0c7348 */ /* 0x000fea0003c00000 */
[----:B------:R-:W-:Y:S02]  /*66a0*/  ELECT P6, UR62, PT ;  /* 0x00000000003e782f */ /* 0x000fe400038c0000 */
[----:B------:R-:W-:Y:S01]  /*66b0*/  MOV R14, UR62 ;  /* 0x0000003e000e7c02 */ /* 0x000fe20008000f00 */
[----:B------:R-:W-:Y:S10]  /*66c0*/  ENDCOLLECTIVE ;  /* 0x000000000000791b */ /* 0x000ff40003800000 */
.L_x_133:
[----:B------:R-:W-:Y:S05]  /*66d0*/  BSYNC B0 ;  /* 0x0000000000007941 */ /* 0x000fea0003800000 */
.L_x_132:
[----:B------:R-:W-:Y:S05]  /*66e0*/  BRA `(.L_x_134) ;  /* 0xfffffff400ac7947 */ /* 0x000fea000383ffff */
.L_x_116:
[----:B0-----:R0:W1:Y:S02]  /*66f0*/  SYNCS.PHASECHK.TRANS64.TRYWAIT P0, [R7+URZ], R2 ;  /* 0x00000002070075a7 */ /* 0x001064000800017f */
[----:B-1----:R-:W-:Y:S05]  /*6700*/  @!P0 NANOSLEEP.SYNCS 0x989680 ;  /* 0x009896800000895d */ /* 0x002fea0003900000 */
[----:B------:R-:W1:Y:S02]  /*6710*/  @!P0 SYNCS.PHASECHK.TRANS64 P0, [R7+URZ], R2 ;  /* 0x00000002070085a7 */ /* 0x000e64000800007f */
[----:B-1----:R-:W-:Y:S05]  /*6720*/  @!P0 BRA `(.L_x_116) ;  /* 0xfffffffc00f08947 */ /* 0x002fea000383ffff */
[----:B------:R-:W-:Y:S05]  /*6730*/  BRA `(.L_x_135) ;  /* 0xfffffff400ec7947 */ /* 0x000fea000383ffff */
.L_x_117:
[----:B0-----:R0:W1:Y:S02]  /*6740*/  SYNCS.PHASECHK.TRANS64.TRYWAIT P0, [R9+URZ], R4 ;  /* 0x00000004090075a7 */ /* 0x001064000800017f */
[----:B-1----:R-:W-:Y:S05]  /*6750*/  @!P0 NANOSLEEP.SYNCS 0x989680 ;  /* 0x009896800000895d */ /* 0x002fea0003900000 */
[----:B------:R-:W1:Y:S02]  /*6760*/  @!P0 SYNCS.PHASECHK.TRANS64 P0, [R9+URZ], R4 ;  /* 0x00000004090085a7 */ /* 0x000e64000800007f */
[----:B-1----:R-:W-:Y:S05]  /*6770*/  @!P0 BRA `(.L_x_117) ;  /* 0xfffffffc00f08947 */ /* 0x002fea000383ffff */
[----:B------:R-:W-:Y:S05]  /*6780*/  BRA `(.L_x_136) ;  /* 0xfffffff400fc7947 */ /* 0x000fea000383ffff */
.L_x_118:
[----:B0-----:R0:W1:Y:S02]  /*6790*/  SYNCS.PHASECHK.TRANS64.TRYWAIT P0, [R6+URZ], R5 ;  /* 0x00000005060075a7 */ /* 0x001064000800017f */
[----:B-1----:R-:W-:Y:S05]  /*67a0*/  @!P0 NANOSLEEP.SYNCS 0x989680 ;  /* 0x009896800000895d */ /* 0x002fea0003900000 */
[----:B------:R-:W1:Y:S02]  /*67b0*/  @!P0 SYNCS.PHASECHK.TRANS64 P0, [R6+URZ], R5 ;  /* 0x00000005060085a7 */ /* 0x000e64000800007f */
[----:B-1----:R-:W-:Y:S05]  /*67c0*/  @!P0 BRA `(.L_x_118) ;  /* 0xfffffffc00f08947 */ /* 0x002fea000383ffff */
[----:B------:R-:W-:Y:S05]  /*67d0*/  BRA `(.L_x_137) ;  /* 0xfffffff8000c7947 */ /* 0x000fea000383ffff */
.L_x_119:
[----:B0-----:R0:W1:Y:S02]  /*67e0*/  SYNCS.PHASECHK.TRANS64.TRYWAIT P0, [R9+URZ], R4 ;  /* 0x00000004090075a7 */ /* 0x001064000800017f */
[----:B-1----:R-:W-:Y:S05]  /*67f0*/  @!P0 NANOSLEEP.SYNCS 0x989680 ;  /* 0x009896800000895d */ /* 0x002fea0003900000 */
[----:B------:R-:W1:Y:S02]  /*6800*/  @!P0 SYNCS.PHASECHK.TRANS64 P0, [R9+URZ], R4 ;  /* 0x00000004090085a7 */ /* 0x000e64000800007f */
[----:B-1----:R-:W-:Y:S05]  /*6810*/  @!P0 BRA `(.L_x_119) ;  /* 0xfffffffc00f08947 */ /* 0x002fea000383ffff */
[----:B------:R-:W-:Y:S05]  /*6820*/  BRA `(.L_x_138) ;  /* 0xfffffff8001c7947 */ /* 0x000fea000383ffff */
.L_x_120:
[----:B0-----:R0:W1:Y:S02]  /*6830*/  SYNCS.PHASECHK.TRANS64.TRYWAIT P0, [R6+URZ], R5 ;  /* 0x00000005060075a7 */ /* 0x001064000800017f */
[----:B-1----:R-:W-:Y:S05]  /*6840*/  @!P0 NANOSLEEP.SYNCS 0x989680 ;  /* 0x009896800000895d */ /* 0x002fea0003900000 */
[----:B------:R-:W1:Y:S02]  /*6850*/  @!P0 SYNCS.PHASECHK.TRANS64 P0, [R6+URZ], R5 ;  /* 0x00000005060085a7 */ /* 0x000e64000800007f */
[----:B-1----:R-:W-:Y:S05]  /*6860*/  @!P0 BRA `(.L_x_120) ;  /* 0xfffffffc00f08947 */ /* 0x002fea000383ffff */
[----:B------:R-:W-:Y:S05]  /*6870*/  BRA `(.L_x_139) ;  /* 0xfffffff8002c7947 */ /* 0x000fea000383ffff */
.L_x_121:
[----:B0-----:R0:W1:Y:S02]  /*6880*/  SYNCS.PHASECHK.TRANS64.TRYWAIT P0, [R9+URZ], R4 ;  /* 0x00000004090075a7 */ /* 0x001064000800017f */
[----:B-1----:R-:W-:Y:S05]  /*6890*/  @!P0 NANOSLEEP.SYNCS 0x989680 ;  /* 0x009896800000895d */ /* 0x002fea0003900000 */
[----:B------:R-:W1:Y:S02]  /*68a0*/  @!P0 SYNCS.PHASECHK.TRANS64 P0, [R9+URZ], R4 ;  /* 0x00000004090085a7 */ /* 0x000e64000800007f */
[----:B-1----:R-:W-:Y:S05]  /*68b0*/  @!P0 BRA `(.L_x_121) ;  /* 0xfffffffc00f08947 */ /* 0x002fea000383ffff */
[----:B------:R-:W-:Y:S05]  /*68c0*/  BRA `(.L_x_140) ;  /* 0xfffffff8003c7947 */ /* 0x000fea000383ffff */
.L_x_122:
[----:B0-----:R0:W1:Y:S02]  /*68d0*/  SYNCS.PHASECHK.TRANS64.TRYWAIT P0, [R6+URZ], R5 ;  /* 0x00000005060075a7 */ /* 0x001064000800017f */
[----:B-1----:R-:W-:Y:S05]  /*68e0*/  @!P0 NANOSLEEP.SYNCS 0x989680 ;  /* 0x009896800000895d */ /* 0x002fea0003900000 */
[----:B------:R-:W1:Y:S02]  /*68f0*/  @!P0 SYNCS.PHASECHK.TRANS64 P0, [R6+URZ], R5 ;  /* 0x00000005060085a7 */ /* 0x000e64000800007f */
[----:B-1----:R-:W-:Y:S05]  /*6900*/  @!P0 BRA `(.L_x_122) ;  /* 0xfffffffc00f08947 */ /* 0x002fea000383ffff */
[----:B------:R-:W-:Y:S05]  /*6910*/  BRA `(.L_x_141) ;  /* 0xfffffff8004c7947 */ /* 0x000fea000383ffff */
.L_x_123:
[----:B0-----:R0:W1:Y:S02]  /*6920*/  SYNCS.PHASECHK.TRANS64.TRYWAIT P0, [R9+URZ], R4 ;  /* 0x00000004090075a7 */ /* 0x001064000800017f */
[----:B-1----:R-:W-:Y:S05]  /*6930*/  @!P0 NANOSLEEP.SYNCS 0x989680 ;  /* 0x009896800000895d */ /* 0x002fea0003900000 */
[----:B------:R-:W1:Y:S02]  /*6940*/  @!P0 SYNCS.PHASECHK.TRANS64 P0, [R9+URZ], R4 ;  /* 0x00000004090085a7 */ /* 0x000e64000800007f */
[----:B-1----:R-:W-:Y:S05]  /*6950*/  @!P0 BRA `(.L_x_123) ;  /* 0xfffffffc00f08947 */ /* 0x002fea000383ffff */
[----:B------:R-:W-:Y:S05]  /*6960*/  BRA `(.L_x_142) ;  /* 0xfffffff8005c7947 */ /* 0x000fea000383ffff */
.L_x_124:
[----:B0-----:R0:W1:Y:S02]  /*6970*/  SYNCS.PHASECHK.TRANS64.TRYWAIT P0, [R6+URZ], R5 ;  /* 0x00000005060075a7 */ /* 0x001064000800017f */
[----:B-1----:R-:W-:Y:S05]  /*6980*/  @!P0 NANOSLEEP.SYNCS 0x989680 ;  /* 0x009896800000895d */ /* 0x002fea0003900000 */
[----:B------:R-:W1:Y:S02]  /*6990*/  @!P0 SYNCS.PHASECHK.TRANS64 P0, [R6+URZ], R5 ;  /* 0x00000005060085a7 */ /* 0x000e64000800007f */
[----:B-1----:R-:W-:Y:S05]  /*69a0*/  @!P0 BRA `(.L_x_124) ;  /* 0xfffffffc00f08947 */ /* 0x002fea000383ffff */
[----:B------:R-:W-:Y:S05]  /*69b0*/  BRA `(.L_x_143) ;  /* 0xfffffff8006c7947 */ /* 0x000fea000383ffff */
.L_x_125:
[----:B0-----:R0:W1:Y:S02]  /*69c0*/  SYNCS.PHASECHK.TRANS64.TRYWAIT P0, [R9+URZ], R4 ;  /* 0x00000004090075a7 */ /* 0x001064000800017f */
[----:B-1----:R-:W-:Y:S05]  /*69d0*/  @!P0 NANOSLEEP.SYNCS 0x989680 ;  /* 0x009896800000895d */ /* 0x002fea0003900000 */
[----:B------:R-:W1:Y:S02]  /*69e0*/  @!P0 SYNCS.PHASECHK.TRANS64 P0, [R9+URZ], R4 ;  /* 0x00000004090085a7 */ /* 0x000e64000800007f */
[----:B-1----:R-:W-:Y:S05]  /*69f0*/  @!P0 BRA `(.L_x_125) ;  /* 0xfffffffc00f08947 */ /* 0x002fea000383ffff */
[----:B------:R-:W-:Y:S05]  /*6a00*/  BRA `(.L_x_144) ;  /* 0xfffffff8007c7947 */ /* 0x000fea000383ffff */
.L_x_126:
[----:B-1----:R1:W2:Y:S02]  /*6a10*/  SYNCS.PHASECHK.TRANS64.TRYWAIT P0, [R6+URZ], R5 ;  /* 0x00000005060075a7 */ /* 0x0022a4000800017f */
[----:B--2---:R-:W-:Y:S05]  /*6a20*/  @!P0 NANOSLEEP.SYNCS 0x989680 ;  /* 0x009896800000895d */ /* 0x004fea0003900000 */
[----:B------:R-:W2:Y:S02]  /*6a30*/  @!P0 SYNCS.PHASECHK.TRANS64 P0, [R6+URZ], R5 ;  /* 0x00000005060085a7 */ /* 0x000ea4000800007f */
[----:B--2---:R-:W-:Y:S05]  /*6a40*/  @!P0 BRA `(.L_x_126) ;  /* 0xfffffffc00f08947 */ /* 0x004fea000383ffff */
[----:B------:R-:W-:Y:S05]  /*6a50*/  BRA `(.L_x_145) ;  /* 0xfffffff800847947 */ /* 0x000fea000383ffff */
.L_x_146:
[----:B------:R-:W-:-:S00]  /*6a60*/  BRA `(.L_x_146) ;  /* 0xfffffffc00fc7947 */ /* 0x000fc0000383ffff */
[----:B------:R-:W-:-:S00]  /*6a70*/  NOP ;  /* 0x0000000000007918 */ /* 0x000fc00000000000 */
        /* <DEDUP_REMOVED lines=8> */
.L_x_147:


//--------------------- .nv.global.init           --------------------------
	.section	.nv.global.init,"aw",@progbits
.nv.global.init:
	.type		$str$22,@object
	.size		$str$22,($str$23 - $str$22)
$str$22:
        /*0000*/ 	.byte	0x6b, 0x5f, 0x74, 0x69, 0x6c, 0x65, 0x5f, 0x63, 0x6f, 0x75, 0x6e, 0x74, 0x20, 0x3e, 0x3d, 0x20
        /*0010*/ 	.byte	0x31, 0x00
	.type		$str$23,@object
	.size		$str$23,(__unnamed_1 - $str$23)
$str$23:
        /*0012*/ 	.byte	0x2f, 0x74, 0x6d, 0x70, 0x2f, 0x63, 0x75, 0x74, 0x6c, 0x61, 0x73, 0x73, 0x5f, 0x73, 0x77, 0x65
        /*0022*/ 	.byte	0x65, 0x70, 0x5f, 0x73, 0x72, 0x63, 0x2f, 0x69, 0x6e, 0x63, 0x6c, 0x75, 0x64, 0x65, 0x2f, 0x63
        /*0032*/ 	.byte	0x75, 0x74, 0x6c, 0x61, 0x73, 0x73, 0x2f, 0x67, 0x65, 0x6d, 0x6d, 0x2f, 0x63, 0x6f, 0x6c, 0x6c
        /*0042*/ 	.byte	0x65, 0x63, 0x74, 0x69, 0x76, 0x65, 0x2f, 0x73, 0x6d, 0x39, 0x30, 0x5f, 0x6d, 0x6d, 0x61, 0x5f
        /*0052*/ 	.byte	0x74, 0x6d, 0x61, 0x5f, 0x67, 0x6d, 0x6d, 0x61, 0x5f, 0x73, 0x73, 0x5f, 0x77, 0x61, 0x72, 0x70
        /*0062*/ 	.byte	0x73, 0x70, 0x65, 0x63, 0x69, 0x61, 0x6c, 0x69, 0x7a, 0x65, 0x64, 0x2e, 0x68, 0x70, 0x70, 0x00
	.type		__unnamed_1,@object
	.size		__unnamed_1,(.L_0 - __unnamed_1)
__unnamed_1:
        /*0072*/ 	.byte	0x76, 0x6f, 0x69, 0x64, 0x20, 0x63, 0x75, 0x74, 0x6c, 0x61, 0x73, 0x73, 0x3a, 0x3a, 0x67, 0x65
        /* <DEDUP_REMOVED lines=179> */
        /*0bb2*/ 	.byte	0x69, 0x64, 0x65, 0x6e, 0x74, 0x69, 0x74, 0x79, 0x5d, 0x00
.L_0:


//--------------------- .nv.shared._ZN7cutlass13device_kernelINS_4gemm6kernel13GemmUniversalIN4cute5tupleIJiiiiEEENS1_10collective13CollectiveMmaINS1_34MainloopSm90TmaGmmaWarpSpecializedILi12ENS5_IJNS4_1CILi1EEESB_SB_EEENS1_35KernelTmaWarpSpecializedCooperativeEEENS5_IJNSA_ILi256EEENSA_ILi32EEESG_EEENS_6half_tENS5_IJlSB_lEEESI_SJ_NS4_8TiledMMAINS4_8MMA_AtomIJNS4_4SM904GMMA25MMA_64x32x16_F32F16F16_SSILNSN_5MajorE0ELSP_0ELNSN_7ScaleInE1ELSQ_1EEEEEENS4_6LayoutINS5_IJNSA_ILi2EEESB_SB_EEENS5_IJSB_NSA_ILi0EEESW_EEEEENS5_IJNS4_10UnderscoreESZ_SZ_EEEEENS4_13SM90_TMA_LOADENS4_14ComposedLayoutINS4_7SwizzleILi2ELi4ELi3EEENS4_18smem_ptr_flag_bitsILi16EEENST_INS5_IJNSA_ILi8EEESG_EEENS5_IJSG_SB_EEEEEEEvNS4_8identityES12_S1C_vS1D_EENS_8epilogue10collective6detail29Sm90TmaWarpSpecializedAdapterINS1G_15DefaultEpilogueISI_SJ_SJ_NS1F_6thread17LinearCombinationISI_Li1EffLNS1K_9ScaleType4KindE0ELNS_15FloatRoundStyleE2ESI_EENS1_15EpilogueDefaultEEEEEvvEEEEvNT_6ParamsE --------------------------
	.section	.nv.shared._ZN7cutlass13device_kernelINS_4gemm6kernel13GemmUniversalIN4cute5tupleIJiiiiEEENS1_10collective13CollectiveMmaINS1_34MainloopSm90TmaGmmaWarpSpecializedILi12ENS5_IJNS4_1CILi1EEESB_SB_EEENS1_35KernelTmaWarpSpecializedCooperativeEEENS5_IJNSA_ILi256EEENSA_ILi32EEESG_EEENS_6half_tENS5_IJlSB_lEEESI_SJ_NS4_8TiledMMAINS4_8MMA_AtomIJNS4_4SM904GMMA25MMA_64x32x16_F32F16F16_SSILNSN_5MajorE0ELSP_0ELNSN_7ScaleInE1ELSQ_1EEEEEENS4_6LayoutINS5_IJNSA_ILi2EEESB_SB_EEENS5_IJSB_NSA_ILi0EEESW_EEEEENS5_IJNS4_10UnderscoreESZ_SZ_EEEEENS4_13SM90_TMA_LOADENS4_14ComposedLayoutINS4_7SwizzleILi2ELi4ELi3EEENS4_18smem_ptr_flag_bitsILi16EEENST_INS5_IJNSA_ILi8EEESG_EEENS5_IJSG_SB_EEEEEEEvNS4_8identityES12_S1C_vS1D_EENS_8epilogue10collective6detail29Sm90TmaWarpSpecializedAdapterINS1G_15DefaultEpilogueISI_SJ_SJ_NS1F_6thread17LinearCombinationISI_Li1EffLNS1K_9ScaleType4KindE0ELNS_15FloatRoundStyleE2ESI_EENS1_15EpilogueDefaultEEEEEvvEEEEvNT_6ParamsE,"aw",@nobits
	.sectionflags	@""
	.align	16
	.zero		1024


//--------------------- .nv.shared.reserved.0     --------------------------
	.section	.nv.shared.reserved.0,"aw",@nobits
	.weak		__nv_reservedSMEM_offset_0_alias
	.size		__nv_reservedSMEM_offset_0_alias, 0, 0
	.other		__nv_reservedSMEM_offset_0_alias,@"STO_CUDA_RESERVED_SHARED STV_DEFAULT"
__nv_reservedSMEM_offset_0_alias:
	.zero		0


//--------------------- .nv.global                --------------------------
	.section	.nv.global,"aw",@nobits
.nv.global:
	.type		_ZN40_INTERNAL_13d29f0b_4_k_cu_4b92b28e_126474cute1_E,@object
	.size		_ZN40_INTERNAL_13d29f0b_4_k_cu_4b92b28e_126474cute1_E,(_ZN40_INTERNAL_13d29f0b_4_k_cu_4b92b28e_126474cuda3std3__45__cpo6cbeginE - _ZN40_INTERNAL_13d29f0b_4_k_cu_4b92b28e_126474cute1_E)
_ZN40_INTERNAL_13d29f0b_4_k_cu_4b92b28e_126474cute1_E:
	.zero		1
	.type		_ZN40_INTERNAL_13d29f0b_4_k_cu_4b92b28e_126474cuda3std3__45__cpo6cbeginE,@object
	.size		_ZN40_INTERNAL_13d29f0b_4_k_cu_4b92b28e_126474cuda3std3__45__cpo6cbeginE,(_ZN40_INTERNAL_13d29f0b_4_k_cu_4b92b28e_126474cuda3std3__48in_placeE - _ZN40_INTERNAL_13d29f0b_4_k_cu_4b92b28e_126474cuda3std3__45__cpo6cbeginE)
_ZN40_INTERNAL_13d29f0b_4_k_cu_4b92b28e_126474cuda3std3__45__cpo6cbeginE:
	.zero		1
	.type		_ZN40_INTERNAL_13d29f0b_4_k_cu_4b92b28e_126474cuda3std3__48in_placeE,@object
	.size		_ZN40_INTERNAL_13d29f0b_4_k_cu_4b92b28e_126474cuda3std3__48in_placeE,(_ZN40_INTERNAL_13d29f0b_4_k_cu_4b92b28e_126474cuda3std6ranges3__45__cpo9iter_moveE - _ZN40_INTERNAL_13d29f0b_4_k_cu_4b92b28e_126474cuda3std3__48in_placeE)
_ZN40_INTERNAL_13d29f0b_4_k_cu_4b92b28e_126474cuda3std3__48in_placeE:
	.zero		1
	.type		_ZN40_INTERNAL_13d29f0b_4_k_cu_4b92b28e_126474cuda3std6ranges3__45__cpo9iter_moveE,@object
	.size		_ZN40_INTERNAL_13d29f0b_4_k_cu_4b92b28e_126474cuda3std6ranges3__45__cpo9iter_moveE,(_ZN40_INTERNAL_13d29f0b_4_k_cu_4b92b28e_126474cuda3std3__45__cpo5beginE - _ZN40_INTERNAL_13d29f0b_4_k_cu_4b92b28e_126474cuda3std6ranges3__45__cpo9iter_moveE)
_ZN40_INTERNAL_13d29f0b_4_k_cu_4b92b28e_126474cuda3std6ranges3__45__cpo9iter_moveE:
	.zero		1
	.type		_ZN40_INTERNAL_13d29f0b_4_k_cu_4b92b28e_126474cuda3std3__45__cpo5beginE,@object
	.size		_ZN40_INTERNAL_13d29f0b_4_k_cu_4b92b28e_126474cuda3std3__45__cpo5beginE,(_ZN40_INTERNAL_13d29f0b_4_k_cu_4b92b28e_126474cuda3std3__442_GLOBAL__N__13d29f0b_4_k_cu_4b92b28e_126476ignoreE - _ZN40_INTERNAL_13d29f0b_4_k_cu_4b92b28e_126474cuda3std3__45__cpo5beginE)
_ZN40_INTERNAL_13d29f0b_4_k_cu_4b92b28e_126474cuda3std3__45__cpo5beginE:
	.zero		1
	.type		_ZN40_INTERNAL_13d29f0b_4_k_cu_4b92b28e_126474cuda3std3__442_GLOBAL__N__13d29f0b_4_k_cu_4b92b28e_126476ignoreE,@object
	.size		_ZN40_INTERNAL_13d29f0b_4_k_cu_4b92b28e_126474cuda3std3__442_GLOBAL__N__13d29f0b_4_k_cu_4b92b28e_126476ignoreE,(_ZN40_INTERNAL_13d29f0b_4_k_cu_4b92b28e_126474cute7productE - _ZN40_INTERNAL_13d29f0b_4_k_cu_4b92b28e_126474cuda3std3__442_GLOBAL__N__13d29f0b_4_k_cu_4b92b28e_126476ignoreE)
_ZN40_INTERNAL_13d29f0b_4_k_cu_4b92b28e_126474cuda3std3__442_GLOBAL__N__13d29f0b_4_k_cu_4b92b28e_126476ignoreE:
	.zero		1
	.type		_ZN40_INTERNAL_13d29f0b_4_k_cu_4b92b28e_126474cute7productE,@object
	.size		_ZN40_INTERNAL_13d29f0b_4_k_cu_4b92b28e_126474cute7productE,(_ZN40_INTERNAL_13d29f0b_4_k_cu_4b92b28e_126474cuda3std3__45__cpo3endE - _ZN40_INTERNAL_13d29f0b_4_k_cu_4b92b28e_126474cute7productE)
_ZN40_INTERNAL_13d29f0b_4_k_cu_4b92b28e_126474cute7productE:
	.zero		1
	.type		_ZN40_INTERNAL_13d29f0b_4_k_cu_4b92b28e_126474cuda3std3__45__cpo3endE,@object
	.size		_ZN40_INTERNAL_13d29f0b_4_k_cu_4b92b28e_126474cuda3std3__45__cpo3endE,(_ZN40_INTERNAL_13d29f0b_4_k_cu_4b92b28e_126474cuda3std3__419piecewise_constructE - _ZN40_INTERNAL_13d29f0b_4_k_cu_4b92b28e_126474cuda3std3__45__cpo3endE)
_ZN40_INTERNAL_13d29f0b_4_k_cu_4b92b28e_126474cuda3std3__45__cpo3endE:
	.zero		1
	.type		_ZN40_INTERNAL_13d29f0b_4_k_cu_4b92b28e_126474cuda3std3__419piecewise_constructE,@object
	.size		_ZN40_INTERNAL_13d29f0b_4_k_cu_4b92b28e_126474cuda3std3__419piecewise_constructE,(_ZN40_INTERNAL_13d29f0b_4_k_cu_4b92b28e_126474cuda3std3__45__cpo4cendE - _ZN40_INTERNAL_13d29f0b_4_k_cu_4b92b28e_126474cuda3std3__419piecewise_constructE)
_ZN40_INTERNAL_13d29f0b_4_k_cu_4b92b28e_126474cuda3std3__419piecewise_constructE:
	.zero		1
	.type		_ZN40_INTERNAL_13d29f0b_4_k_cu_4b92b28e_126474cuda3std3__45__cpo4cendE,@object
	.size		_ZN40_INTERNAL_13d29f0b_4_k_cu_4b92b28e_126474cuda3std3__45__cpo4cendE,(_ZN40_INTERNAL_13d29f0b_4_k_cu_4b92b28e_126474cuda3std6ranges3__45__cpo4swapE - _ZN40_INTERNAL_13d29f0b_4_k_cu_4b92b28e_126474cuda3std3__45__cpo4cendE)
_ZN40_INTERNAL_13d29f0b_4_k_cu_4b92b28e_126474cuda3std3__45__cpo4cendE:
	.zero		1
	.type		_ZN40_INTERNAL_13d29f0b_4_k_cu_4b92b28e_126474cuda3std6ranges3__45__cpo4swapE,@object
	.size		_ZN40_INTERNAL_13d29f0b_4_k_cu_4b92b28e_126474cuda3std6ranges3__45__cpo4swapE,(.L_8 - _ZN40_INTERNAL_13d29f0b_4_k_cu_4b92b28e_126474cuda3std6ranges3__45__cpo4swapE)
_ZN40_INTERNAL_13d29f0b_4_k_cu_4b92b28e_126474cuda3std6ranges3__45__cpo4swapE:
	.zero		1
.L_8:


//--------------------- .nv.constant0._ZN7cutlass13device_kernelINS_4gemm6kernel13GemmUniversalIN4cute5tupleIJiiiiEEENS1_10collective13CollectiveMmaINS1_34MainloopSm90TmaGmmaWarpSpecializedILi12ENS5_IJNS4_1CILi1EEESB_SB_EEENS1_35KernelTmaWarpSpecializedCooperativeEEENS5_IJNSA_ILi256EEENSA_ILi32EEESG_EEENS_6half_tENS5_IJlSB_lEEESI_SJ_NS4_8TiledMMAINS4_8MMA_AtomIJNS4_4SM904GMMA25MMA_64x32x16_F32F16F16_SSILNSN_5MajorE0ELSP_0ELNSN_7ScaleInE1ELSQ_1EEEEEENS4_6LayoutINS5_IJNSA_ILi2EEESB_SB_EEENS5_IJSB_NSA_ILi0EEESW_EEEEENS5_IJNS4_10UnderscoreESZ_SZ_EEEEENS4_13SM90_TMA_LOADENS4_14ComposedLayoutINS4_7SwizzleILi2ELi4ELi3EEENS4_18smem_ptr_flag_bitsILi16EEENST_INS5_IJNSA_ILi8EEESG_EEENS5_IJSG_SB_EEEEEEEvNS4_8identityES12_S1C_vS1D_EENS_8epilogue10collective6detail29Sm90TmaWarpSpecializedAdapterINS1G_15DefaultEpilogueISI_SJ_SJ_NS1F_6thread17LinearCombinationISI_Li1EffLNS1K_9ScaleType4KindE0ELNS_15FloatRoundStyleE2ESI_EENS1_15EpilogueDefaultEEEEEvvEEEEvNT_6ParamsE --------------------------
	.section	.nv.constant0._ZN7cutlass13device_kernelINS_4gemm6kernel13GemmUniversalIN4cute5tupleIJiiiiEEENS1_10collective13CollectiveMmaINS1_34MainloopSm90TmaGmmaWarpSpecializedILi12ENS5_IJNS4_1CILi1EEESB_SB_EEENS1_35KernelTmaWarpSpecializedCooperativeEEENS5_IJNSA_ILi256EEENSA_ILi32EEESG_EEENS_6half_tENS5_IJlSB_lEEESI_SJ_NS4_8TiledMMAINS4_8MMA_AtomIJNS4_4SM904GMMA25MMA_64x32x16_F32F16F16_SSILNSN_5MajorE0ELSP_0ELNSN_7ScaleInE1ELSQ_1EEEEEENS4_6LayoutINS5_IJNSA_ILi2EEESB_SB_EEENS5_IJSB_NSA_ILi0EEESW_EEEEENS5_IJNS4_10UnderscoreESZ_SZ_EEEEENS4_13SM90_TMA_LOADENS4_14ComposedLayoutINS4_7SwizzleILi2ELi4ELi3EEENS4_18smem_ptr_flag_bitsILi16EEENST_INS5_IJNSA_ILi8EEESG_EEENS5_IJSG_SB_EEEEEEEvNS4_8identityES12_S1C_vS1D_EENS_8epilogue10collective6detail29Sm90TmaWarpSpecializedAdapterINS1G_15DefaultEpilogueISI_SJ_SJ_NS1F_6thread17LinearCombinationISI_Li1EffLNS1K_9ScaleType4KindE0ELNS_15FloatRoundStyleE2ESI_EENS1_15EpilogueDefaultEEEEEvvEEEEvNT_6ParamsE,"a",@progbits
	.sectionflags	@""
	.align	4
.nv.constant0._ZN7cutlass13device_kernelINS_4gemm6kernel13GemmUniversalIN4cute5tupleIJiiiiEEENS1_10collective13CollectiveMmaINS1_34MainloopSm90TmaGmmaWarpSpecializedILi12ENS5_IJNS4_1CILi1EEESB_SB_EEENS1_35KernelTmaWarpSpecializedCooperativeEEENS5_IJNSA_ILi256EEENSA_ILi32EEESG_EEENS_6half_tENS5_IJlSB_lEEESI_SJ_NS4_8TiledMMAINS4_8MMA_AtomIJNS4_4SM904GMMA25MMA_64x32x16_F32F16F16_SSILNSN_5MajorE0ELSP_0ELNSN_7ScaleInE1ELSQ_1EEEEEENS4_6LayoutINS5_IJNSA_ILi2EEESB_SB_EEENS5_IJSB_NSA_ILi0EEESW_EEEEENS5_IJNS4_10UnderscoreESZ_SZ_EEEEENS4_13SM90_TMA_LOADENS4_14ComposedLayoutINS4_7SwizzleILi2ELi4ELi3EEENS4_18smem_ptr_flag_bitsILi16EEENST_INS5_IJNSA_ILi8EEESG_EEENS5_IJSG_SB_EEEEEEEvNS4_8identityES12_S1C_vS1D_EENS_8epilogue10collective6detail29Sm90TmaWarpSpecializedAdapterINS1G_15DefaultEpilogueISI_SJ_SJ_NS1F_6thread17LinearCombinationISI_Li1EffLNS1K_9ScaleType4KindE0ELNS_15FloatRoundStyleE2ESI_EENS1_15EpilogueDefaultEEEEEvvEEEEvNT_6ParamsE:
	.zero		1664


//--------------------- SYMBOLS --------------------------

	.type		.nv.reservedSmem.offset0,@object
	.size		.nv.reservedSmem.offset0,0x4
	.type		__assertfail,@function
